	.target	sm_90a

	.elftype	@"ET_EXEC"


//--------------------- .note.nv.tkinfo           --------------------------
	.section	.note.nv.tkinfo,"",@"SHT_NOTE"
	.sectionflags	@"SHF_NOTE_NV_TKINFO"
	.tkinfo
        /*0018*/ 	.word	0x00000002
        /*0030*/ 	.string	""
        /*0030*/ 	.string	"ptxas"
        /*0030*/ 	.string	"Cuda compilation tools, release 13.0, V13.0.88"
        /*0030*/ 	.string	"Build cuda_13.0.r13.0/compiler.36424714_0"
        /*0030*/ 	.string	"-arch sm_90a -m 64 "



//--------------------- .note.nv.cuinfo           --------------------------
	.section	.note.nv.cuinfo,"",@"SHT_NOTE"
	.sectionflags	@"SHF_NOTE_NV_CUINFO"
        /*0018*/ 	.short	0x0002
        /*001a*/ 	.short	0x005a
        /*001c*/ 	.short	0x0082
	.zero		2


//--------------------- .nv.info                  --------------------------
	.section	.nv.info,"",@"SHT_CUDA_INFO"
	.align	4


	//----- nvinfo : EIATTR_REGCOUNT
	.align		4
        /*0000*/ 	.byte	0x04, 0x2f
        /*0002*/ 	.short	(.L_15 - .L_14)
	.align		4
.L_14:
        /*0004*/ 	.word	index@(_ZN7cutlass13device_kernelINS_4gemm6kernel13GemmUniversalIN4cute5tupleIJiiiiEEENS1_10collective13CollectiveMmaINS1_34MainloopSm90TmaGmmaWarpSpecializedILi18ENS5_IJNS4_1CILi1EEESB_SB_EEENS1_32KernelTmaWarpSpecializedPingpongEEENS5_IJNSA_ILi64EEENSA_ILi128EEENSA_ILi32EEEEEENS_6half_tENS5_IJlSB_lEEESJ_SK_NS4_8TiledMMAINS4_8MMA_AtomIJNS4_4SM904GMMA26MMA_64x128x16_F32F16F16_SSILNSO_5MajorE0ELSQ_0ELNSO_7ScaleInE1ELSR_1EEEEEENS4_6LayoutISC_NS5_IJNSA_ILi0EEESV_SV_EEEEENS5_IJNS4_10UnderscoreESY_SY_EEEEENS4_13SM90_TMA_LOADENS4_14ComposedLayoutINS4_7SwizzleILi2ELi4ELi3EEENS4_18smem_ptr_flag_bitsILi16EEENSU_INS5_IJNSA_ILi8EEESH_EEENS5_IJSH_SB_EEEEEEEvNS4_8identityES11_S1B_vS1C_EENS_8epilogue10collective6detail29Sm90TmaWarpSpecializedAdapterINS1F_15DefaultEpilogueISJ_SK_SK_NS1E_6thread17LinearCombinationISJ_Li1EffLNS1J_9ScaleType4KindE0ELNS_15FloatRoundStyleE2ESJ_EENS1_15EpilogueDefaultEEEEEvvEEEEvNT_6ParamsE)
        /*0008*/ 	.word	0x000000a8


	//----- nvinfo : EIATTR_FRAME_SIZE
	.align		4
.L_15:
        /*000c*/ 	.byte	0x04, 0x11
        /*000e*/ 	.short	(.L_17 - .L_16)
	.align		4
.L_16:
        /*0010*/ 	.word	index@(_ZN7cutlass13device_kernelINS_4gemm6kernel13GemmUniversalIN4cute5tupleIJiiiiEEENS1_10collective13CollectiveMmaINS1_34MainloopSm90TmaGmmaWarpSpecializedILi18ENS5_IJNS4_1CILi1EEESB_SB_EEENS1_32KernelTmaWarpSpecializedPingpongEEENS5_IJNSA_ILi64EEENSA_ILi128EEENSA_ILi32EEEEEENS_6half_tENS5_IJlSB_lEEESJ_SK_NS4_8TiledMMAINS4_8MMA_AtomIJNS4_4SM904GMMA26MMA_64x128x16_F32F16F16_SSILNSO_5MajorE0ELSQ_0ELNSO_7ScaleInE1ELSR_1EEEEEENS4_6LayoutISC_NS5_IJNSA_ILi0EEESV_SV_EEEEENS5_IJNS4_10UnderscoreESY_SY_EEEEENS4_13SM90_TMA_LOADENS4_14ComposedLayoutINS4_7SwizzleILi2ELi4ELi3EEENS4_18smem_ptr_flag_bitsILi16EEENSU_INS5_IJNSA_ILi8EEESH_EEENS5_IJSH_SB_EEEEEEEvNS4_8identityES11_S1B_vS1C_EENS_8epilogue10collective6detail29Sm90TmaWarpSpecializedAdapterINS1F_15DefaultEpilogueISJ_SK_SK_NS1E_6thread17LinearCombinationISJ_Li1EffLNS1J_9ScaleType4KindE0ELNS_15FloatRoundStyleE2ESJ_EENS1_15EpilogueDefaultEEEEEvvEEEEvNT_6ParamsE)
        /*0014*/ 	.word	0x00000008


	//----- nvinfo : EIATTR_MIN_STACK_SIZE
	.align		4
.L_17:
        /*0018*/ 	.byte	0x04, 0x12
        /*001a*/ 	.short	(.L_19 - .L_18)
	.align		4
.L_18:
        /*001c*/ 	.word	index@(_ZN7cutlass13device_kernelINS_4gemm6kernel13GemmUniversalIN4cute5tupleIJiiiiEEENS1_10collective13CollectiveMmaINS1_34MainloopSm90TmaGmmaWarpSpecializedILi18ENS5_IJNS4_1CILi1EEESB_SB_EEENS1_32KernelTmaWarpSpecializedPingpongEEENS5_IJNSA_ILi64EEENSA_ILi128EEENSA_ILi32EEEEEENS_6half_tENS5_IJlSB_lEEESJ_SK_NS4_8TiledMMAINS4_8MMA_AtomIJNS4_4SM904GMMA26MMA_64x128x16_F32F16F16_SSILNSO_5MajorE0ELSQ_0ELNSO_7ScaleInE1ELSR_1EEEEEENS4_6LayoutISC_NS5_IJNSA_ILi0EEESV_SV_EEEEENS5_IJNS4_10UnderscoreESY_SY_EEEEENS4_13SM90_TMA_LOADENS4_14ComposedLayoutINS4_7SwizzleILi2ELi4ELi3EEENS4_18smem_ptr_flag_bitsILi16EEENSU_INS5_IJNSA_ILi8EEESH_EEENS5_IJSH_SB_EEEEEEEvNS4_8identityES11_S1B_vS1C_EENS_8epilogue10collective6detail29Sm90TmaWarpSpecializedAdapterINS1F_15DefaultEpilogueISJ_SK_SK_NS1E_6thread17LinearCombinationISJ_Li1EffLNS1J_9ScaleType4KindE0ELNS_15FloatRoundStyleE2ESJ_EENS1_15EpilogueDefaultEEEEEvvEEEEvNT_6ParamsE)
        /*0020*/ 	.word	0x00000008
.L_19:


//--------------------- .nv.compat                --------------------------
	.section	.nv.compat,"",@"SHT_CUDA_COMPAT_INFO"
	.align	4
        /*0000*/ 	.byte	0x02, 0x09, 0x01, 0x00, 0x02, 0x02, 0x04, 0x00, 0x02, 0x05, 0x05, 0x00, 0x03, 0x07, 0x01, 0x01
        /*0010*/ 	.byte	0x02, 0x03, 0x01, 0x00, 0x02, 0x06, 0x01, 0x00, 0x04, 0x0b, 0x08, 0x00, 0x00, 0x00, 0x00, 0x00
        /*0020*/ 	.byte	0x00, 0x00, 0x00, 0x00


//--------------------- .nv.info._ZN7cutlass13device_kernelINS_4gemm6kernel13GemmUniversalIN4cute5tupleIJiiiiEEENS1_10collective13CollectiveMmaINS1_34MainloopSm90TmaGmmaWarpSpecializedILi18ENS5_IJNS4_1CILi1EEESB_SB_EEENS1_32KernelTmaWarpSpecializedPingpongEEENS5_IJNSA_ILi64EEENSA_ILi128EEENSA_ILi32EEEEEENS_6half_tENS5_IJlSB_lEEESJ_SK_NS4_8TiledMMAINS4_8MMA_AtomIJNS4_4SM904GMMA26MMA_64x128x16_F32F16F16_SSILNSO_5MajorE0ELSQ_0ELNSO_7ScaleInE1ELSR_1EEEEEENS4_6LayoutISC_NS5_IJNSA_ILi0EEESV_SV_EEEEENS5_IJNS4_10UnderscoreESY_SY_EEEEENS4_13SM90_TMA_LOADENS4_14ComposedLayoutINS4_7SwizzleILi2ELi4ELi3EEENS4_18smem_ptr_flag_bitsILi16EEENSU_INS5_IJNSA_ILi8EEESH_EEENS5_IJSH_SB_EEEEEEEvNS4_8identityES11_S1B_vS1C_EENS_8epilogue10collective6detail29Sm90TmaWarpSpecializedAdapterINS1F_15DefaultEpilogueISJ_SK_SK_NS1E_6thread17LinearCombinationISJ_Li1EffLNS1J_9ScaleType4KindE0ELNS_15FloatRoundStyleE2ESJ_EENS1_15EpilogueDefaultEEEEEvvEEEEvNT_6ParamsE --------------------------
	.section	.nv.info._ZN7cutlass13device_kernelINS_4gemm6kernel13GemmUniversalIN4cute5tupleIJiiiiEEENS1_10collective13CollectiveMmaINS1_34MainloopSm90TmaGmmaWarpSpecializedILi18ENS5_IJNS4_1CILi1EEESB_SB_EEENS1_32KernelTmaWarpSpecializedPingpongEEENS5_IJNSA_ILi64EEENSA_ILi128EEENSA_ILi32EEEEEENS_6half_tENS5_IJlSB_lEEESJ_SK_NS4_8TiledMMAINS4_8MMA_AtomIJNS4_4SM904GMMA26MMA_64x128x16_F32F16F16_SSILNSO_5MajorE0ELSQ_0ELNSO_7ScaleInE1ELSR_1EEEEEENS4_6LayoutISC_NS5_IJNSA_ILi0EEESV_SV_EEEEENS5_IJNS4_10UnderscoreESY_SY_EEEEENS4_13SM90_TMA_LOADENS4_14ComposedLayoutINS4_7SwizzleILi2ELi4ELi3EEENS4_18smem_ptr_flag_bitsILi16EEENSU_INS5_IJNSA_ILi8EEESH_EEENS5_IJSH_SB_EEEEEEEvNS4_8identityES11_S1B_vS1C_EENS_8epilogue10collective6detail29Sm90TmaWarpSpecializedAdapterINS1F_15DefaultEpilogueISJ_SK_SK_NS1E_6thread17LinearCombinationISJ_Li1EffLNS1J_9ScaleType4KindE0ELNS_15FloatRoundStyleE2ESJ_EENS1_15EpilogueDefaultEEEEEvvEEEEvNT_6ParamsE,"",@"SHT_CUDA_INFO"
	.sectionflags	@""
	.align	4


	//----- nvinfo : EIATTR_CUDA_API_VERSION
	.align		4
        /*0000*/ 	.byte	0x04, 0x37
        /*0002*/ 	.short	(.L_21 - .L_20)
.L_20:
        /*0004*/ 	.word	0x00000082


	//----- nvinfo : EIATTR_KPARAM_INFO
	.align		4
.L_21:
        /*0008*/ 	.byte	0x04, 0x17
        /*000a*/ 	.short	(.L_23 - .L_22)
.L_22:
        /*000c*/ 	.word	0x00000000
        /*0010*/ 	.short	0x0000
        /*0012*/ 	.short	0x0070
        /*0014*/ 	.byte	0x00, 0xf0, 0x01, 0x10


	//----- nvinfo : EIATTR_SPARSE_MMA_MASK
	.align		4
.L_23:
        /*0018*/ 	.byte	0x03, 0x50
        /*001a*/ 	.short	0x0000


	//----- nvinfo : EIATTR_MAXREG_COUNT
	.align		4
        /*001c*/ 	.byte	0x03, 0x1b
        /*001e*/ 	.short	0x00a8


	//----- nvinfo : EIATTR_NUM_BARRIERS
	.align		4
        /*0020*/ 	.byte	0x02, 0x4c
        /*0022*/ 	.byte	0x01
	.zero		1


	//----- nvinfo : EIATTR_EXTERNS
	.align		4
        /*0024*/ 	.byte	0x04, 0x0f
        /*0026*/ 	.short	(.L_25 - .L_24)


	//   ....[0]....
	.align		4
.L_24:
        /*0028*/ 	.word	index@(__assertfail)


	//----- nvinfo : EIATTR_ANNOTATIONS
	.align		4
.L_25:
        /*002c*/ 	.byte	0x04, 0x55
        /*002e*/ 	.short	(.L_27 - .L_26)


	//   ....[0]....
.L_26:
        /*0030*/ 	.word	0x00000001
        /*0034*/ 	.byte	0xc0, 0x0c, 0x00, 0x00, 0x01, 0x00, 0x00, 0x00, 0xe0, 0x60, 0x00, 0x00, 0x01, 0x00, 0x00, 0x00
        /*0044*/ 	.byte	0xf0, 0x6c, 0x00, 0x00


	//----- nvinfo : EIATTR_MERCURY_ISA_VERSION
	.align		4
.L_27:
        /*0048*/ 	.byte	0x03, 0x5f
        /*004a*/ 	.short	0x0101


	//----- nvinfo : EIATTR_INT_WARP_WIDE_INSTR_OFFSETS
	.align		4
        /*004c*/ 	.byte	0x04, 0x31
        /*004e*/ 	.short	(.L_29 - .L_28)


	//   ....[0]....
.L_28:
        /*0050*/ 	.word	0x000005d0


	//   ....[1]....
        /*0054*/ 	.word	0x000005f0


	//   ....[2]....
        /*0058*/ 	.word	0x00000670


	//   ....[3]....
        /*005c*/ 	.word	0x00000680


	//   ....[4]....
        /*0060*/ 	.word	0x00000690


	//   ....[5]....
        /*0064*/ 	.word	0x000006b0


	//   ....[6]....
        /*0068*/ 	.word	0x00000740


	//   ....[7]....
        /*006c*/ 	.word	0x00000760


	//----- nvinfo : EIATTR_COOP_GROUP_MASK_REGIDS
	.align		4
.L_29:
        /*0070*/ 	.byte	0x04, 0x29
        /*0072*/ 	.short	(.L_31 - .L_30)


	//   ....[0]....
.L_30:
        /*0074*/ 	.word	0xffffffff


	//   ....[1]....
        /*0078*/ 	.word	0xffffffff


	//   ....[2]....
        /*007c*/ 	.word	0xffffffff


	//   ....[3]....
        /*0080*/ 	.word	0xffffffff


	//   ....[4]....
        /*0084*/ 	.word	0xffffffff


	//   ....[5]....
        /*0088*/ 	.word	0xffffffff


	//----- nvinfo : EIATTR_COOP_GROUP_INSTR_OFFSETS
	.align		4
.L_31:
        /*008c*/ 	.byte	0x04, 0x28
        /*008e*/ 	.short	(.L_33 - .L_32)


	//   ....[0]....
.L_32:
        /*0090*/ 	.word	0x00000070


	//   ....[1]....
        /*0094*/ 	.word	0x00000080


	//   ....[2]....
        /*0098*/ 	.word	0x00000140


	//   ....[3]....
        /*009c*/ 	.word	0x000004c0


	//   ....[4]....
        /*00a0*/ 	.word	0x00000500


	//   ....[5]....
        /*00a4*/ 	.word	0x00000550


	//----- nvinfo : EIATTR_REG_RECONFIG
	.align		4
.L_33:
        /*00a8*/ 	.byte	0x01, 0x54
	.zero		2


	//----- nvinfo : EIATTR_SYSCALL_OFFSETS
	.align		4
        /*00ac*/ 	.byte	0x04, 0x46
        /*00ae*/ 	.short	(.L_35 - .L_34)


	//   ....[0]....
.L_34:
        /*00b0*/ 	.word	0x000017f0


	//----- nvinfo : EIATTR_MBARRIER_INSTR_OFFSETS
	.align		4
.L_35:
        /*00b4*/ 	.byte	0x04, 0x39
        /*00b6*/ 	.short	(.L_37 - .L_36)


	//   ....[0]....
.L_36:
        /*00b8*/ 	.word	0x00000260
        /*00bc*/ 	.word	0x000000ff
        /*00c0*/ 	.word	0x00000000
        /*00c4*/ 	.short	0x0100
        /*00c6*/ 	.byte	0x08
	.zero		1


	//   ....[1]....
        /*00c8*/ 	.word	0x00000270
        /*00cc*/ 	.word	0x000000ff
        /*00d0*/ 	.word	0x00000090
        /*00d4*/ 	.short	0x0100
        /*00d6*/ 	.byte	0x08
	.zero		1


	//   ....[2]....
        /*00d8*/ 	.word	0x00000280
        /*00dc*/ 	.word	0x000000ff
        /*00e0*/ 	.word	0x00000008
        /*00e4*/ 	.short	0x0100
        /*00e6*/ 	.byte	0x08
	.zero		1


	//   ....[3]....
        /*00e8*/ 	.word	0x00000290
        /*00ec*/ 	.word	0x000000ff
        /*00f0*/ 	.word	0x00000098
        /*00f4*/ 	.short	0x0100
        /*00f6*/ 	.byte	0x08
	.zero		1


	//   ....[4]....
        /*00f8*/ 	.word	0x000002a0
        /*00fc*/ 	.word	0x000000ff
        /*0100*/ 	.word	0x00000010
        /*0104*/ 	.short	0x0100
        /*0106*/ 	.byte	0x08
	.zero		1


	//   ....[5]....
        /*0108*/ 	.word	0x000002b0
        /*010c*/ 	.word	0x000000ff
        /*0110*/ 	.word	0x000000a0
        /*0114*/ 	.short	0x0100
        /*0116*/ 	.byte	0x08
	.zero		1


	//   ....[6]....
        /*0118*/ 	.word	0x000002c0
        /*011c*/ 	.word	0x000000ff
        /*0120*/ 	.word	0x00000018
        /*0124*/ 	.short	0x0100
        /*0126*/ 	.byte	0x08
	.zero		1


	//   ....[7]....
        /*0128*/ 	.word	0x000002d0
        /*012c*/ 	.word	0x000000ff
        /*0130*/ 	.word	0x000000a8
        /*0134*/ 	.short	0x0100
        /*0136*/ 	.byte	0x08
	.zero		1


	//   ....[8]....
        /*0138*/ 	.word	0x000002e0
        /*013c*/ 	.word	0x000000ff
        /*0140*/ 	.word	0x00000020
        /*0144*/ 	.short	0x0100
        /*0146*/ 	.byte	0x08
	.zero		1


	//   ....[9]....
        /*0148*/ 	.word	0x000002f0
        /*014c*/ 	.word	0x000000ff
        /*0150*/ 	.word	0x000000b0
        /*0154*/ 	.short	0x0100
        /*0156*/ 	.byte	0x08
	.zero		1


	//   ....[10]....
        /*0158*/ 	.word	0x00000300
        /*015c*/ 	.word	0x000000ff
        /*0160*/ 	.word	0x00000028
        /*0164*/ 	.short	0x0100
        /*0166*/ 	.byte	0x08
	.zero		1


	//   ....[11]....
        /*0168*/ 	.word	0x00000310
        /*016c*/ 	.word	0x000000ff
        /*0170*/ 	.word	0x000000b8
        /*0174*/ 	.short	0x0100
        /*0176*/ 	.byte	0x08
	.zero		1


	//   ....[12]....
        /*0178*/ 	.word	0x00000320
        /*017c*/ 	.word	0x000000ff
        /*0180*/ 	.word	0x00000030
        /*0184*/ 	.short	0x0100
        /*0186*/ 	.byte	0x08
	.zero		1


	//   ....[13]....
        /*0188*/ 	.word	0x00000330
        /*018c*/ 	.word	0x000000ff
        /*0190*/ 	.word	0x000000c0
        /*0194*/ 	.short	0x0100
        /*0196*/ 	.byte	0x08
	.zero		1


	//   ....[14]....
        /*0198*/ 	.word	0x00000340
        /*019c*/ 	.word	0x000000ff
        /*01a0*/ 	.word	0x00000038
        /*01a4*/ 	.short	0x0100
        /*01a6*/ 	.byte	0x08
	.zero		1


	//   ....[15]....
        /*01a8*/ 	.word	0x00000350
        /*01ac*/ 	.word	0x000000ff
        /*01b0*/ 	.word	0x000000c8
        /*01b4*/ 	.short	0x0100
        /*01b6*/ 	.byte	0x08
	.zero		1


	//   ....[16]....
        /*01b8*/ 	.word	0x00000360
        /*01bc*/ 	.word	0x000000ff
        /*01c0*/ 	.word	0x00000040
        /*01c4*/ 	.short	0x0100
        /*01c6*/ 	.byte	0x08
	.zero		1


	//   ....[17]....
        /*01c8*/ 	.word	0x00000370
        /*01cc*/ 	.word	0x000000ff
        /*01d0*/ 	.word	0x000000d0
        /*01d4*/ 	.short	0x0100
        /*01d6*/ 	.byte	0x08
	.zero		1


	//   ....[18]....
        /*01d8*/ 	.word	0x00000380
        /*01dc*/ 	.word	0x000000ff
        /*01e0*/ 	.word	0x00000048
        /*01e4*/ 	.short	0x0100
        /*01e6*/ 	.byte	0x08
	.zero		1


	//   ....[19]....
        /*01e8*/ 	.word	0x00000390
        /*01ec*/ 	.word	0x000000ff
        /*01f0*/ 	.word	0x000000d8
        /*01f4*/ 	.short	0x0100
        /*01f6*/ 	.byte	0x08
	.zero		1


	//   ....[20]....
        /*01f8*/ 	.word	0x000003a0
        /*01fc*/ 	.word	0x000000ff
        /*0200*/ 	.word	0x00000050
        /*0204*/ 	.short	0x0100
        /*0206*/ 	.byte	0x08
	.zero		1


	//   ....[21]....
        /*0208*/ 	.word	0x000003b0
        /*020c*/ 	.word	0x000000ff
        /*0210*/ 	.word	0x000000e0
        /*0214*/ 	.short	0x0100
        /*0216*/ 	.byte	0x08
	.zero		1


	//   ....[22]....
        /*0218*/ 	.word	0x000003c0
        /*021c*/ 	.word	0x000000ff
        /*0220*/ 	.word	0x00000058
        /*0224*/ 	.short	0x0100
        /*0226*/ 	.byte	0x08
	.zero		1


	//   ....[23]....
        /*0228*/ 	.word	0x000003d0
        /*022c*/ 	.word	0x000000ff
        /*0230*/ 	.word	0x000000e8
        /*0234*/ 	.short	0x0100
        /*0236*/ 	.byte	0x08
	.zero		1


	//   ....[24]....
        /*0238*/ 	.word	0x000003e0
        /*023c*/ 	.word	0x000000ff
        /*0240*/ 	.word	0x00000060
        /*0244*/ 	.short	0x0100
        /*0246*/ 	.byte	0x08
	.zero		1


	//   ....[25]....
        /*0248*/ 	.word	0x000003f0
        /*024c*/ 	.word	0x000000ff
        /*0250*/ 	.word	0x000000f0
        /*0254*/ 	.short	0x0100
        /*0256*/ 	.byte	0x08
	.zero		1


	//   ....[26]....
        /*0258*/ 	.word	0x00000400
        /*025c*/ 	.word	0x000000ff
        /*0260*/ 	.word	0x00000068
        /*0264*/ 	.short	0x0100
        /*0266*/ 	.byte	0x08
	.zero		1


	//   ....[27]....
        /*0268*/ 	.word	0x00000410
        /*026c*/ 	.word	0x000000ff
        /*0270*/ 	.word	0x000000f8
        /*0274*/ 	.short	0x0100
        /*0276*/ 	.byte	0x08
	.zero		1


	//   ....[28]....
        /*0278*/ 	.word	0x00000420
        /*027c*/ 	.word	0x000000ff
        /*0280*/ 	.word	0x00000070
        /*0284*/ 	.short	0x0100
        /*0286*/ 	.byte	0x08
	.zero		1


	//   ....[29]....
        /*0288*/ 	.word	0x00000430
        /*028c*/ 	.word	0x000000ff
        /*0290*/ 	.word	0x00000100
        /*0294*/ 	.short	0x0100
        /*0296*/ 	.byte	0x08
	.zero		1


	//   ....[30]....
        /*0298*/ 	.word	0x00000440
        /*029c*/ 	.word	0x000000ff
        /*02a0*/ 	.word	0x00000078
        /*02a4*/ 	.short	0x0100
        /*02a6*/ 	.byte	0x08
	.zero		1


	//   ....[31]....
        /*02a8*/ 	.word	0x00000450
        /*02ac*/ 	.word	0x000000ff
        /*02b0*/ 	.word	0x00000108
        /*02b4*/ 	.short	0x0100
        /*02b6*/ 	.byte	0x08
	.zero		1


	//   ....[32]....
        /*02b8*/ 	.word	0x00000460
        /*02bc*/ 	.word	0x000000ff
        /*02c0*/ 	.word	0x00000080
        /*02c4*/ 	.short	0x0100
        /*02c6*/ 	.byte	0x08
	.zero		1


	//   ....[33]....
        /*02c8*/ 	.word	0x00000470
        /*02cc*/ 	.word	0x000000ff
        /*02d0*/ 	.word	0x00000110
        /*02d4*/ 	.short	0x0100
        /*02d6*/ 	.byte	0x08
	.zero		1


	//   ....[34]....
        /*02d8*/ 	.word	0x00000480
        /*02dc*/ 	.word	0x000000ff
        /*02e0*/ 	.word	0x00000088
        /*02e4*/ 	.short	0x0100
        /*02e6*/ 	.byte	0x08
	.zero		1


	//   ....[35]....
        /*02e8*/ 	.word	0x00000490
        /*02ec*/ 	.word	0x000000ff
        /*02f0*/ 	.word	0x00000118
        /*02f4*/ 	.short	0x0100
        /*02f6*/ 	.byte	0x08
	.zero		1


	//   ....[36]....
        /*02f8*/ 	.word	0x000007a0
        /*02fc*/ 	.word	0x000000ff
        /*0300*/ 	.word	0x00000150
        /*0304*/ 	.short	0x0100
        /*0306*/ 	.byte	0x08
	.zero		1


	//   ....[37]....
        /*0308*/ 	.word	0x00000810
        /*030c*/ 	.word	0x000000ff
        /*0310*/ 	.word	0x00000158
        /*0314*/ 	.short	0x0100
        /*0316*/ 	.byte	0x08
	.zero		1


	//   ....[38]....
        /*0318*/ 	.word	0x00000830
        /*031c*/ 	.word	0x000000ff
        /*0320*/ 	.word	0x00000130
        /*0324*/ 	.short	0x0100
        /*0326*/ 	.byte	0x09
	.zero		1


	//   ....[39]....
        /*0328*/ 	.word	0x00000840
        /*032c*/ 	.word	0x000000ff
        /*0330*/ 	.word	0x00000138
        /*0334*/ 	.short	0x0100
        /*0336*/ 	.byte	0x09
	.zero		1


	//   ....[40]....
        /*0338*/ 	.word	0x00000850
        /*033c*/ 	.word	0x000000ff
        /*0340*/ 	.word	0x00000140
        /*0344*/ 	.short	0x0100
        /*0346*/ 	.byte	0x09
	.zero		1


	//   ....[41]....
        /*0348*/ 	.word	0x00000860
        /*034c*/ 	.word	0x000000ff
        /*0350*/ 	.word	0x00000148
        /*0354*/ 	.short	0x0100
        /*0356*/ 	.byte	0x09
	.zero		1


	//   ....[42]....
        /*0358*/ 	.word	0x000016d0
        /*035c*/ 	.word	0x0000005d
        /*0360*/ 	.word	0x00000000
        /*0364*/ 	.short	0x010a
        /*0366*/ 	.byte	0x2a
	.zero		1


	//   ....[43]....
        /*0368*/ 	.word	0x00001870
        /*036c*/ 	.word	0x00000003
        /*0370*/ 	.word	0x00000000
        /*0374*/ 	.short	0x010a
        /*0376*/ 	.byte	0x3f
	.zero		1


	//   ....[44]....
        /*0378*/ 	.word	0x000018b0
        /*037c*/ 	.word	0x00000003
        /*0380*/ 	.word	0x00000000
        /*0384*/ 	.short	0x010a
        /*0386*/ 	.byte	0x3f
	.zero		1


	//   ....[45]....
        /*0388*/ 	.word	0x00001ab0
        /*038c*/ 	.word	0x000000ff
        /*0390*/ 	.word	0x00000000
        /*0394*/ 	.short	0x010a
        /*0396*/ 	.byte	0x04
	.zero		1


	//   ....[46]....
        /*0398*/ 	.word	0x00001af0
        /*039c*/ 	.word	0x000000ff
        /*03a0*/ 	.word	0x00000000
        /*03a4*/ 	.short	0x010a
        /*03a6*/ 	.byte	0x04
	.zero		1


	//   ....[47]....
        /*03a8*/ 	.word	0x00001c50
        /*03ac*/ 	.word	0x000000ff
        /*03b0*/ 	.word	0x00000000
        /*03b4*/ 	.short	0x0101
        /*03b6*/ 	.byte	0x04
	.zero		1


	//   ....[48]....
        /*03b8*/ 	.word	0x00001d40
        /*03bc*/ 	.word	0x0000005e
        /*03c0*/ 	.word	0x00000000
        /*03c4*/ 	.short	0x0101
        /*03c6*/ 	.byte	0x2f
	.zero		1


	//   ....[49]....
        /*03c8*/ 	.word	0x00001e10
        /*03cc*/ 	.word	0x000000ff
        /*03d0*/ 	.word	0x00000000
        /*03d4*/ 	.short	0x0101
        /*03d6*/ 	.byte	0x06
	.zero		1


	//   ....[50]....
        /*03d8*/ 	.word	0x00001ec0
        /*03dc*/ 	.word	0x0000005d
        /*03e0*/ 	.word	0x00000010
        /*03e4*/ 	.short	0x010a
        /*03e6*/ 	.byte	0x2a
	.zero		1


	//   ....[51]....
        /*03e8*/ 	.word	0x00006100
        /*03ec*/ 	.word	0x00000060
        /*03f0*/ 	.word	0x00000000
        /*03f4*/ 	.short	0x0101
        /*03f6*/ 	.byte	0x2f
	.zero		1


	//   ....[52]....
        /*03f8*/ 	.word	0x00006a60
        /*03fc*/ 	.word	0x0000000a
        /*0400*/ 	.word	0x00000090
        /*0404*/ 	.short	0x010a
        /*0406*/ 	.byte	0x3f
	.zero		1


	//   ....[53]....
        /*0408*/ 	.word	0x00006e00
        /*040c*/ 	.word	0x00000005
        /*0410*/ 	.word	0x00000158
        /*0414*/ 	.short	0x0101
        /*0416*/ 	.byte	0x3f
	.zero		1


	//   ....[54]....
        /*0418*/ 	.word	0x00007580
        /*041c*/ 	.word	0x00000009
        /*0420*/ 	.word	0x00000000
        /*0424*/ 	.short	0x010a
        /*0426*/ 	.byte	0x3f
	.zero		1


	//   ....[55]....
        /*0428*/ 	.word	0x00007600
        /*042c*/ 	.word	0x00000008
        /*0430*/ 	.word	0x00000000
        /*0434*/ 	.short	0x010a
        /*0436*/ 	.byte	0x3f
	.zero		1


	//   ....[56]....
        /*0438*/ 	.word	0x00007690
        /*043c*/ 	.word	0x00000009
        /*0440*/ 	.word	0x00000000
        /*0444*/ 	.short	0x010a
        /*0446*/ 	.byte	0x3f
	.zero		1


	//   ....[57]....
        /*0448*/ 	.word	0x00007720
        /*044c*/ 	.word	0x00000008
        /*0450*/ 	.word	0x00000000
        /*0454*/ 	.short	0x010a
        /*0456*/ 	.byte	0x3f
	.zero		1


	//   ....[58]....
        /*0458*/ 	.word	0x000077b0
        /*045c*/ 	.word	0x00000009
        /*0460*/ 	.word	0x00000000
        /*0464*/ 	.short	0x010a
        /*0466*/ 	.byte	0x3f
	.zero		1


	//   ....[59]....
        /*0468*/ 	.word	0x00007840
        /*046c*/ 	.word	0x00000008
        /*0470*/ 	.word	0x00000000
        /*0474*/ 	.short	0x010a
        /*0476*/ 	.byte	0x3f
	.zero		1


	//   ....[60]....
        /*0478*/ 	.word	0x000078d0
        /*047c*/ 	.word	0x00000009
        /*0480*/ 	.word	0x00000000
        /*0484*/ 	.short	0x010a
        /*0486*/ 	.byte	0x3f
	.zero		1


	//   ....[61]....
        /*0488*/ 	.word	0x00007960
        /*048c*/ 	.word	0x00000008
        /*0490*/ 	.word	0x00000000
        /*0494*/ 	.short	0x010a
        /*0496*/ 	.byte	0x3f
	.zero		1


	//   ....[62]....
        /*0498*/ 	.word	0x000079f0
        /*049c*/ 	.word	0x00000009
        /*04a0*/ 	.word	0x00000000
        /*04a4*/ 	.short	0x010a
        /*04a6*/ 	.byte	0x3f
	.zero		1


	//   ....[63]....
        /*04a8*/ 	.word	0x00007a80
        /*04ac*/ 	.word	0x00000008
        /*04b0*/ 	.word	0x00000000
        /*04b4*/ 	.short	0x010a
        /*04b6*/ 	.byte	0x3f
	.zero		1


	//   ....[64]....
        /*04b8*/ 	.word	0x00007b10
        /*04bc*/ 	.word	0x00000009
        /*04c0*/ 	.word	0x00000000
        /*04c4*/ 	.short	0x010a
        /*04c6*/ 	.byte	0x3f
	.zero		1


	//   ....[65]....
        /*04c8*/ 	.word	0x00007ba0
        /*04cc*/ 	.word	0x00000008
        /*04d0*/ 	.word	0x00000000
        /*04d4*/ 	.short	0x010a
        /*04d6*/ 	.byte	0x3f
	.zero		1


	//   ....[66]....
        /*04d8*/ 	.word	0x00007c30
        /*04dc*/ 	.word	0x00000009
        /*04e0*/ 	.word	0x00000000
        /*04e4*/ 	.short	0x010a
        /*04e6*/ 	.byte	0x3f
	.zero		1


	//   ....[67]....
        /*04e8*/ 	.word	0x00007cc0
        /*04ec*/ 	.word	0x00000008
        /*04f0*/ 	.word	0x00000000
        /*04f4*/ 	.short	0x010a
        /*04f6*/ 	.byte	0x3f
	.zero		1


	//   ....[68]....
        /*04f8*/ 	.word	0x00007d50
        /*04fc*/ 	.word	0x00000009
        /*0500*/ 	.word	0x00000000
        /*0504*/ 	.short	0x010a
        /*0506*/ 	.byte	0x3f
	.zero		1


	//   ....[69]....
        /*0508*/ 	.word	0x00007de0
        /*050c*/ 	.word	0x00000008
        /*0510*/ 	.word	0x00000000
        /*0514*/ 	.short	0x010a
        /*0516*/ 	.byte	0x3f
	.zero		1


	//   ....[70]....
        /*0518*/ 	.word	0x00007e70
        /*051c*/ 	.word	0x0000000b
        /*0520*/ 	.word	0x00000000
        /*0524*/ 	.short	0x010a
        /*0526*/ 	.byte	0x3f
	.zero		1


	//   ....[71]....
        /*0528*/ 	.word	0x00007f00
        /*052c*/ 	.word	0x00000003
        /*0530*/ 	.word	0x00000000
        /*0534*/ 	.short	0x010a
        /*0536*/ 	.byte	0x3f
	.zero		1


	//   ....[72]....
        /*0538*/ 	.word	0x00007f60
        /*053c*/ 	.word	0x0000005f
        /*0540*/ 	.word	0x00000000
        /*0544*/ 	.short	0x010a
        /*0546*/ 	.byte	0x3f
	.zero		1


	//   ....[73]....
        /*0548*/ 	.word	0x00007fb0
        /*054c*/ 	.word	0x00000003
        /*0550*/ 	.word	0x00000000
        /*0554*/ 	.short	0x010a
        /*0556*/ 	.byte	0x3f
	.zero		1


	//   ....[74]....
        /*0558*/ 	.word	0x00008010
        /*055c*/ 	.word	0x00000004
        /*0560*/ 	.word	0x00000000
        /*0564*/ 	.short	0x010a
        /*0566*/ 	.byte	0x3f
	.zero		1


	//   ....[75]....
        /*0568*/ 	.word	0x00008060
        /*056c*/ 	.word	0x0000005f
        /*0570*/ 	.word	0x00000010
        /*0574*/ 	.short	0x010a
        /*0576*/ 	.byte	0x3f
	.zero		1


	//   ....[76]....
        /*0578*/ 	.word	0x00008130
        /*057c*/ 	.word	0x0000000a
        /*0580*/ 	.word	0x00000090
        /*0584*/ 	.short	0x010a
        /*0586*/ 	.byte	0x3f
	.zero		1


	//   ....[77]....
        /*0588*/ 	.word	0x00008200
        /*058c*/ 	.word	0x00000009
        /*0590*/ 	.word	0x00000000
        /*0594*/ 	.short	0x010a
        /*0596*/ 	.byte	0x3f
	.zero		1


	//   ....[78]....
        /*0598*/ 	.word	0x00008250
        /*059c*/ 	.word	0x00000008
        /*05a0*/ 	.word	0x00000000
        /*05a4*/ 	.short	0x010a
        /*05a6*/ 	.byte	0x3f
	.zero		1


	//   ....[79]....
        /*05a8*/ 	.word	0x000082a0
        /*05ac*/ 	.word	0x00000009
        /*05b0*/ 	.word	0x00000000
        /*05b4*/ 	.short	0x010a
        /*05b6*/ 	.byte	0x3f
	.zero		1


	//   ....[80]....
        /*05b8*/ 	.word	0x000082f0
        /*05bc*/ 	.word	0x00000008
        /*05c0*/ 	.word	0x00000000
        /*05c4*/ 	.short	0x010a
        /*05c6*/ 	.byte	0x3f
	.zero		1


	//   ....[81]....
        /*05c8*/ 	.word	0x00008340
        /*05cc*/ 	.word	0x00000009
        /*05d0*/ 	.word	0x00000000
        /*05d4*/ 	.short	0x010a
        /*05d6*/ 	.byte	0x3f
	.zero		1


	//   ....[82]....
        /*05d8*/ 	.word	0x00008390
        /*05dc*/ 	.word	0x00000008
        /*05e0*/ 	.word	0x00000000
        /*05e4*/ 	.short	0x010a
        /*05e6*/ 	.byte	0x3f
	.zero		1


	//   ....[83]....
        /*05e8*/ 	.word	0x000083e0
        /*05ec*/ 	.word	0x00000009
        /*05f0*/ 	.word	0x00000000
        /*05f4*/ 	.short	0x010a
        /*05f6*/ 	.byte	0x3f
	.zero		1


	//   ....[84]....
        /*05f8*/ 	.word	0x00008430
        /*05fc*/ 	.word	0x00000008
        /*0600*/ 	.word	0x00000000
        /*0604*/ 	.short	0x010a
        /*0606*/ 	.byte	0x3f
	.zero		1


	//   ....[85]....
        /*0608*/ 	.word	0x00008480
        /*060c*/ 	.word	0x00000009
        /*0610*/ 	.word	0x00000000
        /*0614*/ 	.short	0x010a
        /*0616*/ 	.byte	0x3f
	.zero		1


	//   ....[86]....
        /*0618*/ 	.word	0x000084d0
        /*061c*/ 	.word	0x00000008
        /*0620*/ 	.word	0x00000000
        /*0624*/ 	.short	0x010a
        /*0626*/ 	.byte	0x3f
	.zero		1


	//   ....[87]....
        /*0628*/ 	.word	0x00008520
        /*062c*/ 	.word	0x00000009
        /*0630*/ 	.word	0x00000000
        /*0634*/ 	.short	0x010a
        /*0636*/ 	.byte	0x3f
	.zero		1


	//   ....[88]....
        /*0638*/ 	.word	0x00008570
        /*063c*/ 	.word	0x00000008
        /*0640*/ 	.word	0x00000000
        /*0644*/ 	.short	0x010a
        /*0646*/ 	.byte	0x3f
	.zero		1


	//   ....[89]....
        /*0648*/ 	.word	0x000085c0
        /*064c*/ 	.word	0x00000009
        /*0650*/ 	.word	0x00000000
        /*0654*/ 	.short	0x010a
        /*0656*/ 	.byte	0x3f
	.zero		1


	//   ....[90]....
        /*0658*/ 	.word	0x00008610
        /*065c*/ 	.word	0x00000008
        /*0660*/ 	.word	0x00000000
        /*0664*/ 	.short	0x010a
        /*0666*/ 	.byte	0x3f
	.zero		1


	//   ....[91]....
        /*0668*/ 	.word	0x00008660
        /*066c*/ 	.word	0x00000009
        /*0670*/ 	.word	0x00000000
        /*0674*/ 	.short	0x010a
        /*0676*/ 	.byte	0x3f
	.zero		1


	//   ....[92]....
        /*0678*/ 	.word	0x000086b0
        /*067c*/ 	.word	0x00000008
        /*0680*/ 	.word	0x00000000
        /*0684*/ 	.short	0x010a
        /*0686*/ 	.byte	0x3f
	.zero		1


	//   ....[93]....
        /*0688*/ 	.word	0x00008700
        /*068c*/ 	.word	0x0000000b
        /*0690*/ 	.word	0x00000000
        /*0694*/ 	.short	0x010a
        /*0696*/ 	.byte	0x3f
	.zero		1


	//----- nvinfo : EIATTR_NUM_MBARRIERS
	.align		4
.L_37:
        /*0698*/ 	.byte	0x03, 0x38
        /*069a*/ 	.short	0x002a


	//----- nvinfo : EIATTR_EXIT_INSTR_OFFSETS
	.align		4
        /*069c*/ 	.byte	0x04, 0x1c
        /*069e*/ 	.short	(.L_39 - .L_38)


	//   ....[0]....
.L_38:
        /*06a0*/ 	.word	0x00001370


	//   ....[1]....
        /*06a4*/ 	.word	0x000013d0


	//   ....[2]....
        /*06a8*/ 	.word	0x00006790


	//   ....[3]....
        /*06ac*/ 	.word	0x000067c0


	//   ....[4]....
        /*06b0*/ 	.word	0x00007f50


	//----- nvinfo : EIATTR_MAX_THREADS
	.align		4
.L_39:
        /*06b4*/ 	.byte	0x04, 0x05
        /*06b6*/ 	.short	(.L_41 - .L_40)
.L_40:
        /*06b8*/ 	.word	0x00000180
        /*06bc*/ 	.word	0x00000001
        /*06c0*/ 	.word	0x00000001


	//----- nvinfo : EIATTR_CRS_STACK_SIZE
	.align		4
.L_41:
        /*06c4*/ 	.byte	0x04, 0x1e
        /*06c6*/ 	.short	(.L_43 - .L_42)
.L_42:
        /*06c8*/ 	.word	0x00000000


	//----- nvinfo : EIATTR_CBANK_PARAM_SIZE
	.align		4
.L_43:
        /*06cc*/ 	.byte	0x03, 0x19
        /*06ce*/ 	.short	0x0470


	//----- nvinfo : EIATTR_PARAM_CBANK
	.align		4
        /*06d0*/ 	.byte	0x04, 0x0a
        /*06d2*/ 	.short	(.L_45 - .L_44)
	.align		4
.L_44:
        /*06d4*/ 	.word	index@(.nv.constant0._ZN7cutlass13device_kernelINS_4gemm6kernel13GemmUniversalIN4cute5tupleIJiiiiEEENS1_10collective13CollectiveMmaINS1_34MainloopSm90TmaGmmaWarpSpecializedILi18ENS5_IJNS4_1CILi1EEESB_SB_EEENS1_32KernelTmaWarpSpecializedPingpongEEENS5_IJNSA_ILi64EEENSA_ILi128EEENSA_ILi32EEEEEENS_6half_tENS5_IJlSB_lEEESJ_SK_NS4_8TiledMMAINS4_8MMA_AtomIJNS4_4SM904GMMA26MMA_64x128x16_F32F16F16_SSILNSO_5MajorE0ELSQ_0ELNSO_7ScaleInE1ELSR_1EEEEEENS4_6LayoutISC_NS5_IJNSA_ILi0EEESV_SV_EEEEENS5_IJNS4_10UnderscoreESY_SY_EEEEENS4_13SM90_TMA_LOADENS4_14ComposedLayoutINS4_7SwizzleILi2ELi4ELi3EEENS4_18smem_ptr_flag_bitsILi16EEENSU_INS5_IJNSA_ILi8EEESH_EEENS5_IJSH_SB_EEEEEEEvNS4_8identityES11_S1B_vS1C_EENS_8epilogue10collective6detail29Sm90TmaWarpSpecializedAdapterINS1F_15DefaultEpilogueISJ_SK_SK_NS1E_6thread17LinearCombinationISJ_Li1EffLNS1J_9ScaleType4KindE0ELNS_15FloatRoundStyleE2ESJ_EENS1_15EpilogueDefaultEEEEEvvEEEEvNT_6ParamsE)
        /*06d8*/ 	.short	0x0210
        /*06da*/ 	.short	0x0470


	//----- nvinfo : EIATTR_SW_WAR
	.align		4
.L_45:
        /*06dc*/ 	.byte	0x04, 0x36
        /*06de*/ 	.short	(.L_47 - .L_46)
.L_46:
        /*06e0*/ 	.word	0x00000008
.L_47:


//--------------------- .nv.callgraph             --------------------------
	.section	.nv.callgraph,"",@"SHT_CUDA_CALLGRAPH"
	.align	4
	.sectionentsize	8
	.align		4
        /*0000*/ 	.word	0x00000000
	.align		4
        /*0004*/ 	.word	0xffffffff
	.align		4
        /*0008*/ 	.word	index@(_ZN7cutlass13device_kernelINS_4gemm6kernel13GemmUniversalIN4cute5tupleIJiiiiEEENS1_10collective13CollectiveMmaINS1_34MainloopSm90TmaGmmaWarpSpecializedILi18ENS5_IJNS4_1CILi1EEESB_SB_EEENS1_32KernelTmaWarpSpecializedPingpongEEENS5_IJNSA_ILi64EEENSA_ILi128EEENSA_ILi32EEEEEENS_6half_tENS5_IJlSB_lEEESJ_SK_NS4_8TiledMMAINS4_8MMA_AtomIJNS4_4SM904GMMA26MMA_64x128x16_F32F16F16_SSILNSO_5MajorE0ELSQ_0ELNSO_7ScaleInE1ELSR_1EEEEEENS4_6LayoutISC_NS5_IJNSA_ILi0EEESV_SV_EEEEENS5_IJNS4_10UnderscoreESY_SY_EEEEENS4_13SM90_TMA_LOADENS4_14ComposedLayoutINS4_7SwizzleILi2ELi4ELi3EEENS4_18smem_ptr_flag_bitsILi16EEENSU_INS5_IJNSA_ILi8EEESH_EEENS5_IJSH_SB_EEEEEEEvNS4_8identityES11_S1B_vS1C_EENS_8epilogue10collective6detail29Sm90TmaWarpSpecializedAdapterINS1F_15DefaultEpilogueISJ_SK_SK_NS1E_6thread17LinearCombinationISJ_Li1EffLNS1J_9ScaleType4KindE0ELNS_15FloatRoundStyleE2ESJ_EENS1_15EpilogueDefaultEEEEEvvEEEEvNT_6ParamsE)
	.align		4
        /*000c*/ 	.word	index@(__assertfail)
	.align		4
        /*0010*/ 	.word	0x00000000
	.align		4
        /*0014*/ 	.word	0xfffffffe
	.align		4
        /*0018*/ 	.word	0x00000000
	.align		4
        /*001c*/ 	.word	0xfffffffd
	.align		4
        /*0020*/ 	.word	0x00000000
	.align		4
        /*0024*/ 	.word	0xfffffffc


//--------------------- .nv.constant4             --------------------------
	.section	.nv.constant4,"a",@progbits
	.align	8
	.align		8
.nv.constant4:
        /*0000*/ 	.dword	__assertfail
	.align		8
        /*0008*/ 	.dword	__unnamed_1
	.align		8
        /*0010*/ 	.dword	_ZN40_INTERNAL_82d7b01d_4_k_cu_df717b29_256684cuda3std3__45__cpo5beginE
	.align		8
        /*0018*/ 	.dword	_ZN40_INTERNAL_82d7b01d_4_k_cu_df717b29_256684cuda3std3__45__cpo3endE
	.align		8
        /*0020*/ 	.dword	_ZN40_INTERNAL_82d7b01d_4_k_cu_df717b29_256684cuda3std3__45__cpo6cbeginE
	.align		8
        /*0028*/ 	.dword	_ZN40_INTERNAL_82d7b01d_4_k_cu_df717b29_256684cuda3std3__45__cpo4cendE
	.align		8
        /*0030*/ 	.dword	_ZN40_INTERNAL_82d7b01d_4_k_cu_df717b29_256684cuda3std3__442_GLOBAL__N__82d7b01d_4_k_cu_df717b29_256686ignoreE
	.align		8
        /*0038*/ 	.dword	_ZN40_INTERNAL_82d7b01d_4_k_cu_df717b29_256684cuda3std3__419piecewise_constructE
	.align		8
        /*0040*/ 	.dword	_ZN40_INTERNAL_82d7b01d_4_k_cu_df717b29_256684cuda3std3__48in_placeE
	.align		8
        /*0048*/ 	.dword	_ZN40_INTERNAL_82d7b01d_4_k_cu_df717b29_256684cuda3std6ranges3__45__cpo4swapE
	.align		8
        /*0050*/ 	.dword	_ZN40_INTERNAL_82d7b01d_4_k_cu_df717b29_256684cuda3std6ranges3__45__cpo9iter_moveE
	.align		8
        /*0058*/ 	.dword	_ZN40_INTERNAL_82d7b01d_4_k_cu_df717b29_256684cute7productE
	.align		8
        /*0060*/ 	.dword	_ZN40_INTERNAL_82d7b01d_4_k_cu_df717b29_256684cute1_E
	.align		8
        /*0068*/ 	.dword	$str$22
	.align		8
        /*0070*/ 	.dword	$str$23


//--------------------- .text._ZN7cutlass13device_kernelINS_4gemm6kernel13GemmUniversalIN4cute5tupleIJiiiiEEENS1_10collective13CollectiveMmaINS1_34MainloopSm90TmaGmmaWarpSpecializedILi18ENS5_IJNS4_1CILi1EEESB_SB_EEENS1_32KernelTmaWarpSpecializedPingpongEEENS5_IJNSA_ILi64EEENSA_ILi128EEENSA_ILi32EEEEEENS_6half_tENS5_IJlSB_lEEESJ_SK_NS4_8TiledMMAINS4_8MMA_AtomIJNS4_4SM904GMMA26MMA_64x128x16_F32F16F16_SSILNSO_5MajorE0ELSQ_0ELNSO_7ScaleInE1ELSR_1EEEEEENS4_6LayoutISC_NS5_IJNSA_ILi0EEESV_SV_EEEEENS5_IJNS4_10UnderscoreESY_SY_EEEEENS4_13SM90_TMA_LOADENS4_14ComposedLayoutINS4_7SwizzleILi2ELi4ELi3EEENS4_18smem_ptr_flag_bitsILi16EEENSU_INS5_IJNSA_ILi8EEESH_EEENS5_IJSH_SB_EEEEEEEvNS4_8identityES11_S1B_vS1C_EENS_8epilogue10collective6detail29Sm90TmaWarpSpecializedAdapterINS1F_15DefaultEpilogueISJ_SK_SK_NS1E_6thread17LinearCombinationISJ_Li1EffLNS1J_9ScaleType4KindE0ELNS_15FloatRoundStyleE2ESJ_EENS1_15EpilogueDefaultEEEEEvvEEEEvNT_6ParamsE --------------------------
	.section	.text._ZN7cutlass13device_kernelINS_4gemm6kernel13GemmUniversalIN4cute5tupleIJiiiiEEENS1_10collective13CollectiveMmaINS1_34MainloopSm90TmaGmmaWarpSpecializedILi18ENS5_IJNS4_1CILi1EEESB_SB_EEENS1_32KernelTmaWarpSpecializedPingpongEEENS5_IJNSA_ILi64EEENSA_ILi128EEENSA_ILi32EEEEEENS_6half_tENS5_IJlSB_lEEESJ_SK_NS4_8TiledMMAINS4_8MMA_AtomIJNS4_4SM904GMMA26MMA_64x128x16_F32F16F16_SSILNSO_5MajorE0ELSQ_0ELNSO_7ScaleInE1ELSR_1EEEEEENS4_6LayoutISC_NS5_IJNSA_ILi0EEESV_SV_EEEEENS5_IJNS4_10UnderscoreESY_SY_EEEEENS4_13SM90_TMA_LOADENS4_14ComposedLayoutINS4_7SwizzleILi2ELi4ELi3EEENS4_18smem_ptr_flag_bitsILi16EEENSU_INS5_IJNSA_ILi8EEESH_EEENS5_IJSH_SB_EEEEEEEvNS4_8identityES11_S1B_vS1C_EENS_8epilogue10collective6detail29Sm90TmaWarpSpecializedAdapterINS1F_15DefaultEpilogueISJ_SK_SK_NS1E_6thread17LinearCombinationISJ_Li1EffLNS1J_9ScaleType4KindE0ELNS_15FloatRoundStyleE2ESJ_EENS1_15EpilogueDefaultEEEEEvvEEEEvNT_6ParamsE,"ax",@progbits
	.align	128
.text._ZN7cutlass13device_kernelINS_4gemm6kernel13GemmUniversalIN4cute5tupleIJiiiiEEENS1_10collective13CollectiveMmaINS1_34MainloopSm90TmaGmmaWarpSpecializedILi18ENS5_IJNS4_1CILi1EEESB_SB_EEENS1_32KernelTmaWarpSpecializedPingpongEEENS5_IJNSA_ILi64EEENSA_ILi128EEENSA_ILi32EEEEEENS_6half_tENS5_IJlSB_lEEESJ_SK_NS4_8TiledMMAINS4_8MMA_AtomIJNS4_4SM904GMMA26MMA_64x128x16_F32F16F16_SSILNSO_5MajorE0ELSQ_0ELNSO_7ScaleInE1ELSR_1EEEEEENS4_6LayoutISC_NS5_IJNSA_ILi0EEESV_SV_EEEEENS5_IJNS4_10UnderscoreESY_SY_EEEEENS4_13SM90_TMA_LOADENS4_14ComposedLayoutINS4_7SwizzleILi2ELi4ELi3EEENS4_18smem_ptr_flag_bitsILi16EEENSU_INS5_IJNSA_ILi8EEESH_EEENS5_IJSH_SB_EEEEEEEvNS4_8identityES11_S1B_vS1C_EENS_8epilogue10collective6detail29Sm90TmaWarpSpecializedAdapterINS1F_15DefaultEpilogueISJ_SK_SK_NS1E_6thread17LinearCombinationISJ_Li1EffLNS1J_9ScaleType4KindE0ELNS_15FloatRoundStyleE2ESJ_EENS1_15EpilogueDefaultEEEEEvvEEEEvNT_6ParamsE:
        .type           _ZN7cutlass13device_kernelINS_4gemm6kernel13GemmUniversalIN4cute5tupleIJiiiiEEENS1_10collective13CollectiveMmaINS1_34MainloopSm90TmaGmmaWarpSpecializedILi18ENS5_IJNS4_1CILi1EEESB_SB_EEENS1_32KernelTmaWarpSpecializedPingpongEEENS5_IJNSA_ILi64EEENSA_ILi128EEENSA_ILi32EEEEEENS_6half_tENS5_IJlSB_lEEESJ_SK_NS4_8TiledMMAINS4_8MMA_AtomIJNS4_4SM904GMMA26MMA_64x128x16_F32F16F16_SSILNSO_5MajorE0ELSQ_0ELNSO_7ScaleInE1ELSR_1EEEEEENS4_6LayoutISC_NS5_IJNSA_ILi0EEESV_SV_EEEEENS5_IJNS4_10UnderscoreESY_SY_EEEEENS4_13SM90_TMA_LOADENS4_14ComposedLayoutINS4_7SwizzleILi2ELi4ELi3EEENS4_18smem_ptr_flag_bitsILi16EEENSU_INS5_IJNSA_ILi8EEESH_EEENS5_IJSH_SB_EEEEEEEvNS4_8identityES11_S1B_vS1C_EENS_8epilogue10collective6detail29Sm90TmaWarpSpecializedAdapterINS1F_15DefaultEpilogueISJ_SK_SK_NS1E_6thread17LinearCombinationISJ_Li1EffLNS1J_9ScaleType4KindE0ELNS_15FloatRoundStyleE2ESJ_EENS1_15EpilogueDefaultEEEEEvvEEEEvNT_6ParamsE,@function
        .size           _ZN7cutlass13device_kernelINS_4gemm6kernel13GemmUniversalIN4cute5tupleIJiiiiEEENS1_10collective13CollectiveMmaINS1_34MainloopSm90TmaGmmaWarpSpecializedILi18ENS5_IJNS4_1CILi1EEESB_SB_EEENS1_32KernelTmaWarpSpecializedPingpongEEENS5_IJNSA_ILi64EEENSA_ILi128EEENSA_ILi32EEEEEENS_6half_tENS5_IJlSB_lEEESJ_SK_NS4_8TiledMMAINS4_8MMA_AtomIJNS4_4SM904GMMA26MMA_64x128x16_F32F16F16_SSILNSO_5MajorE0ELSQ_0ELNSO_7ScaleInE1ELSR_1EEEEEENS4_6LayoutISC_NS5_IJNSA_ILi0EEESV_SV_EEEEENS5_IJNS4_10UnderscoreESY_SY_EEEEENS4_13SM90_TMA_LOADENS4_14ComposedLayoutINS4_7SwizzleILi2ELi4ELi3EEENS4_18smem_ptr_flag_bitsILi16EEENSU_INS5_IJNSA_ILi8EEESH_EEENS5_IJSH_SB_EEEEEEEvNS4_8identityES11_S1B_vS1C_EENS_8epilogue10collective6detail29Sm90TmaWarpSpecializedAdapterINS1F_15DefaultEpilogueISJ_SK_SK_NS1E_6thread17LinearCombinationISJ_Li1EffLNS1J_9ScaleType4KindE0ELNS_15FloatRoundStyleE2ESJ_EENS1_15EpilogueDefaultEEEEEvvEEEEvNT_6ParamsE,(.L_x_226 - _ZN7cutlass13device_kernelINS_4gemm6kernel13GemmUniversalIN4cute5tupleIJiiiiEEENS1_10collective13CollectiveMmaINS1_34MainloopSm90TmaGmmaWarpSpecializedILi18ENS5_IJNS4_1CILi1EEESB_SB_EEENS1_32KernelTmaWarpSpecializedPingpongEEENS5_IJNSA_ILi64EEENSA_ILi128EEENSA_ILi32EEEEEENS_6half_tENS5_IJlSB_lEEESJ_SK_NS4_8TiledMMAINS4_8MMA_AtomIJNS4_4SM904GMMA26MMA_64x128x16_F32F16F16_SSILNSO_5MajorE0ELSQ_0ELNSO_7ScaleInE1ELSR_1EEEEEENS4_6LayoutISC_NS5_IJNSA_ILi0EEESV_SV_EEEEENS5_IJNS4_10UnderscoreESY_SY_EEEEENS4_13SM90_TMA_LOADENS4_14ComposedLayoutINS4_7SwizzleILi2ELi4ELi3EEENS4_18smem_ptr_flag_bitsILi16EEENSU_INS5_IJNSA_ILi8EEESH_EEENS5_IJSH_SB_EEEEEEEvNS4_8identityES11_S1B_vS1C_EENS_8epilogue10collective6detail29Sm90TmaWarpSpecializedAdapterINS1F_15DefaultEpilogueISJ_SK_SK_NS1E_6thread17LinearCombinationISJ_Li1EffLNS1J_9ScaleType4KindE0ELNS_15FloatRoundStyleE2ESJ_EENS1_15EpilogueDefaultEEEEEvvEEEEvNT_6ParamsE)
        .other          _ZN7cutlass13device_kernelINS_4gemm6kernel13GemmUniversalIN4cute5tupleIJiiiiEEENS1_10collective13CollectiveMmaINS1_34MainloopSm90TmaGmmaWarpSpecializedILi18ENS5_IJNS4_1CILi1EEESB_SB_EEENS1_32KernelTmaWarpSpecializedPingpongEEENS5_IJNSA_ILi64EEENSA_ILi128EEENSA_ILi32EEEEEENS_6half_tENS5_IJlSB_lEEESJ_SK_NS4_8TiledMMAINS4_8MMA_AtomIJNS4_4SM904GMMA26MMA_64x128x16_F32F16F16_SSILNSO_5MajorE0ELSQ_0ELNSO_7ScaleInE1ELSR_1EEEEEENS4_6LayoutISC_NS5_IJNSA_ILi0EEESV_SV_EEEEENS5_IJNS4_10UnderscoreESY_SY_EEEEENS4_13SM90_TMA_LOADENS4_14ComposedLayoutINS4_7SwizzleILi2ELi4ELi3EEENS4_18smem_ptr_flag_bitsILi16EEENSU_INS5_IJNSA_ILi8EEESH_EEENS5_IJSH_SB_EEEEEEEvNS4_8identityES11_S1B_vS1C_EENS_8epilogue10collective6detail29Sm90TmaWarpSpecializedAdapterINS1F_15DefaultEpilogueISJ_SK_SK_NS1E_6thread17LinearCombinationISJ_Li1EffLNS1J_9ScaleType4KindE0ELNS_15FloatRoundStyleE2ESJ_EENS1_15EpilogueDefaultEEEEEvvEEEEvNT_6ParamsE,@"STO_CUDA_ENTRY STV_DEFAULT"
_ZN7cutlass13device_kernelINS_4gemm6kernel13GemmUniversalIN4cute5tupleIJiiiiEEENS1_10collective13CollectiveMmaINS1_34MainloopSm90TmaGmmaWarpSpecializedILi18ENS5_IJNS4_1CILi1EEESB_SB_EEENS1_32KernelTmaWarpSpecializedPingpongEEENS5_IJNSA_ILi64EEENSA_ILi128EEENSA_ILi32EEEEEENS_6half_tENS5_IJlSB_lEEESJ_SK_NS4_8TiledMMAINS4_8MMA_AtomIJNS4_4SM904GMMA26MMA_64x128x16_F32F16F16_SSILNSO_5MajorE0ELSQ_0ELNSO_7ScaleInE1ELSR_1EEEEEENS4_6LayoutISC_NS5_IJNSA_ILi0EEESV_SV_EEEEENS5_IJNS4_10UnderscoreESY_SY_EEEEENS4_13SM90_TMA_LOADENS4_14ComposedLayoutINS4_7SwizzleILi2ELi4ELi3EEENS4_18smem_ptr_flag_bitsILi16EEENSU_INS5_IJNSA_ILi8EEESH_EEENS5_IJSH_SB_EEEEEEEvNS4_8identityES11_S1B_vS1C_EENS_8epilogue10collective6detail29Sm90TmaWarpSpecializedAdapterINS1F_15DefaultEpilogueISJ_SK_SK_NS1E_6thread17LinearCombinationISJ_Li1EffLNS1J_9ScaleType4KindE0ELNS_15FloatRoundStyleE2ESJ_EENS1_15EpilogueDefaultEEEEEvvEEEEvNT_6ParamsE:
[----:B------:R-:W0:Y:S02]  /*0000*/  LDC R1, c[0x0][0x28] ;  /* 0x00000a00ff017b82 */ /* 0x000e240000000800 */
[----:B0-----:R-:W-:Y:S01]  /*0010*/  VIADD R1, R1, 0xfffffff8 ;  /* 0xfffffff801017836 */ /* 0x001fe20000000000 */
[----:B------:R-:W0:Y:S01]  /*0020*/  S2R R4, SR_TID.X ;  /* 0x0000000000047919 */ /* 0x000e220000002100 */
[----:B------:R-:W-:Y:S01]  /*0030*/  ELECT P0, URZ, PT ;  /* 0x00000000003f782f */ /* 0x000fe20003800000 */
[----:B------:R-:W-:Y:S01]  /*0040*/  BSSY B0, `(.L_x_0) ;  /* 0x000000f000007945 */ /* 0x000fe20003800000 */
[--C-:B0-----:R-:W-:Y:S02]  /*0050*/  SHF.R.U32.HI R0, RZ, 0x5, R4.reuse ;  /* 0x00000005ff007819 */ /* 0x101fe40000011604 */
[----:B------:R-:W-:-:S03]  /*0060*/  SHF.R.U32.HI R5, RZ, 0x7, R4 ;  /* 0x00000007ff057819 */ /* 0x000fc60000011604 */
[----:B------:R-:W0:Y:S04]  /*0070*/  SHFL.IDX PT, R2, R0, RZ, 0x1f ;  /* 0x00001fff00027589 */ /* 0x000e2800000e0000 */
[----:B------:R1:W2:Y:S01]  /*0080*/  SHFL.IDX PT, R8, R5, RZ, 0x1f ;  /* 0x00001fff05087589 */ /* 0x0002a200000e0000 */
[----:B0-----:R-:W-:-:S13]  /*0090*/  ISETP.NE.OR P0, PT, R2, RZ, !P0 ;  /* 0x000000ff0200720c */ /* 0x001fda0004705670 */
[----:B-12---:R-:W-:Y:S05]  /*00a0*/  @P0 BRA `(.L_x_1) ;  /* 0x0000000000200947 */ /* 0x006fea0003800000 */
[----:B------:R-:W-:Y:S02]  /*00b0*/  ULDC.64 UR4, c[0x0][0x198] ;  /* 0x0000660000047ab9 */ /* 0x000fe40000000a00 */
[----:B------:R-:W-:Y:S02]  /*00c0*/  UIADD3 UR6, UP0, UR4, 0xf0, URZ ;  /* 0x000000f004067890 */ /* 0x000fe4000ff1e03f */
[----:B------:R-:W-:Y:S02]  /*00d0*/  UIADD3 UR4, UP1, UR4, 0x1f0, URZ ;  /* 0x000001f004047890 */ /* 0x000fe4000ff3e03f */
[----:B------:R-:W-:Y:S02]  /*00e0*/  UIADD3.X UR7, URZ, UR5, URZ, UP0, !UPT ;  /* 0x000000053f077290 */ /* 0x000fe400087fe43f */
[----:B------:R-:W-:-:S07]  /*00f0*/  UIADD3.X UR5, URZ, UR5, URZ, UP1, !UPT ;  /* 0x000000053f057290 */ /* 0x000fce0008ffe43f */
[----:B------:R0:W-:Y:S02]  /*0100*/  UTMACCTL.PF [UR6] ;  /* 0x00000000060079b9 */ /* 0x0001e40008040000 */
[----:B------:R0:W-:Y:S02]  /*0110*/  UTMACCTL.PF [UR4] ;  /* 0x00000000040079b9 */ /* 0x0001e40008040000 */
[----:B0-----:R-:W-:Y:S01]  /*0120*/  NOP ;  /* 0x0000000000007918 */ /* 0x001fe20000000000 */
.L_x_1:
[----:B------:R-:W-:Y:S05]  /*0130*/  BSYNC B0 ;  /* 0x0000000000007941 */ /* 0x000fea0003800000 */
.L_x_0:
[----:B------:R-:W0:Y:S02]  /*0140*/  SHFL.IDX PT, R3, R0, RZ, 0x1f ;  /* 0x00001fff00037589 */ /* 0x000e2400000e0000 */
[----:B0-----:R-:W-:-:S13]  /*0150*/  ISETP.NE.AND P0, PT, R3, RZ, PT ;  /* 0x000000ff0300720c */ /* 0x001fda0003f05270 */
[----:B------:R-:W-:Y:S05]  /*0160*/  @P0 BRA `(.L_x_2) ;  /* 0x0000000000d40947 */ /* 0x000fea0003800000 */
[----:B------:R-:W-:Y:S01]  /*0170*/  ELECT P0, URZ, PT ;  /* 0x00000000003f782f */ /* 0x000fe20003800000 */
[----:B------:R-:W-:-:S12]  /*0180*/  BSSY B0, `(.L_x_2) ;  /* 0x0000033000007945 */ /* 0x000fd80003800000 */
[----:B------:R-:W-:Y:S05]  /*0190*/  @!P0 BRA `(.L_x_3) ;  /* 0x0000000000c48947 */ /* 0x000fea0003800000 */
[----:B------:R-:W0:Y:S01]  /*01a0*/  S2UR UR8, SR_CgaCtaId ;  /* 0x00000000000879c3 */ /* 0x000e220000008800 */
[----:B------:R-:W-:Y:S01]  /*01b0*/  UMOV UR4, 0x400 ;  /* 0x0000040000047882 */ /* 0x000fe20000000000 */
[----:B------:R-:W-:Y:S01]  /*01c0*/  UMOV UR5, 0x1 ;  /* 0x0000000100057882 */ /* 0x000fe20000000000 */
[----:B------:R-:W-:Y:S02]  /*01d0*/  UMOV UR6, 0x80 ;  /* 0x0000008000067882 */ /* 0x000fe40000000000 */
[----:B------:R-:W-:-:S04]  /*01e0*/  UIADD3 UR6, -UR6, 0x100000, URZ ;  /* 0x0010000006067890 */ /* 0x000fc8000fffe13f */
[----:B------:R-:W-:Y:S02]  /*01f0*/  USHF.L.U32 UR7, UR6, 0xb, URZ ;  /* 0x0000000b06077899 */ /* 0x000fe4000800063f */
[----:B------:R-:W-:Y:S02]  /*0200*/  USHF.L.U32 UR6, UR6, 0x1, URZ ;  /* 0x0000000106067899 */ /* 0x000fe4000800063f */
[----:B0-----:R-:W-:Y:S02]  /*0210*/  ULEA UR8, UR8, UR4, 0x18 ;  /* 0x0000000408087291 */ /* 0x001fe4000f8ec03f */
[----:B------:R-:W-:-:S04]  /*0220*/  UIADD3 UR4, -UR5, 0x100000, URZ ;  /* 0x0010000005047890 */ /* 0x000fc8000fffe13f */
[----:B------:R-:W-:Y:S02]  /*0230*/  USHF.L.U32 UR5, UR4, 0xb, URZ ;  /* 0x0000000b04057899 */ /* 0x000fe4000800063f */
[----:B------:R-:W-:Y:S01]  /*0240*/  USHF.L.U32 UR4, UR4, 0x1, URZ ;  /* 0x0000000104047899 */ /* 0x000fe2000800063f */
[----:B------:R-:W0:Y:S11]  /*0250*/  FENCE.VIEW.ASYNC.S ;  /* 0x00000000000073c6 */ /* 0x000e360000000000 */
[----:B0-----:R0:W1:Y:S01]  /*0260*/  SYNCS.EXCH.64 URZ, [UR8], UR4 ;  /* 0x00000004083f75b2 */ /* 0x0010620008000100 */
[----:B------:R0:W2:Y:S01]  /*0270*/  SYNCS.EXCH.64 URZ, [UR8+0x90], UR6 ;  /* 0x00009006083f75b2 */ /* 0x0000a20008000100 */
[----:B------:R0:W3:Y:S01]  /*0280*/  SYNCS.EXCH.64 URZ, [UR8+0x8], UR4 ;  /* 0x00000804083f75b2 */ /* 0x0000e20008000100 */
[----:B------:R0:W4:Y:S01]  /*0290*/  SYNCS.EXCH.64 URZ, [UR8+0x98], UR6 ;  /* 0x00009806083f75b2 */ /* 0x0001220008000100 */
[----:B------:R0:W0:Y:S01]  /*02a0*/  SYNCS.EXCH.64 URZ, [UR8+0x10], UR4 ;  /* 0x00001004083f75b2 */ /* 0x0000220008000100 */
        /* <DEDUP_REMOVED lines=31> */
[----:B-1234-:R-:W-:Y:S01]  /*04a0*/  NOP ;  /* 0x0000000000007918 */ /* 0x01efe20000000000 */
.L_x_3:
[----:B0-----:R-:W-:Y:S05]  /*04b0*/  BSYNC B0 ;  /* 0x0000000000007941 */ /* 0x001fea0003800000 */
.L_x_2:
[----:B------:R-:W0:Y:S01]  /*04c0*/  SHFL.IDX PT, R6, R0, RZ, 0x1f ;  /* 0x00001fff00067589 */ /* 0x000e2200000e0000 */
[----:B------:R-:W-:Y:S01]  /*04d0*/  ELECT P0, URZ, PT ;  /* 0x00000000003f782f */ /* 0x000fe20003800000 */
[----:B------:R-:W-:Y:S01]  /*04e0*/  NOP ;  /* 0x0000000000007918 */ /* 0x000fe20000000000 */
[----:B------:R-:W-:Y:S01]  /*04f0*/  ELECT P1, URZ, PT ;  /* 0x00000000003f782f */ /* 0x000fe20003820000 */
[----:B------:R-:W1:Y:S01]  /*0500*/  SHFL.IDX PT, R3, R0, RZ, 0x1f ;  /* 0x00001fff00037589 */ /* 0x000e6200000e0000 */
[----:B------:R-:W-:Y:S01]  /*0510*/  UMOV UR4, 0x20 ;  /* 0x0000002000047882 */ /* 0x000fe20000000000 */
[----:B------:R-:W-:Y:S01]  /*0520*/  UMOV UR11, 0x80 ;  /* 0x00000080000b7882 */ /* 0x000fe20000000000 */
[----:B------:R-:W-:Y:S01]  /*0530*/  NOP ;  /* 0x0000000000007918 */ /* 0x000fe20000000000 */
[C---:B------:R-:W-:Y:S01]  /*0540*/  VIADD R33, R8.reuse, 0xffffffff ;  /* 0xffffffff08217836 */ /* 0x040fe20000000000 */
[----:B------:R-:W2:Y:S01]  /*0550*/  SHFL.IDX PT, R5, R5, RZ, 0x1f ;  /* 0x00001fff05057589 */ /* 0x000ea200000e0000 */
[----:B------:R-:W-:Y:S01]  /*0560*/  ULDC.64 UR36, c[0x0][0x208] ;  /* 0x0000820000247ab9 */ /* 0x000fe20000000a00 */
[----:B------:R-:W-:-:S02]  /*0570*/  ISETP.NE.AND P2, PT, R8, RZ, PT ;  /* 0x000000ff0800720c */ /* 0x000fc40003f45270 */
[----:B------:R-:W-:Y:S02]  /*0580*/  ISETP.GE.U32.AND P3, PT, R33, 0x2, PT ;  /* 0x000000022100780c */ /* 0x000fe40003f66070 */
[----:B0-----:R-:W-:Y:S02]  /*0590*/  ISETP.NE.OR P0, PT, R6, RZ, !P0 ;  /* 0x000000ff0600720c */ /* 0x001fe40004705670 */
[----:B-1----:R-:W-:Y:S02]  /*05a0*/  ISETP.NE.OR P1, PT, R3, RZ, !P1 ;  /* 0x000000ff0300720c */ /* 0x002fe40004f25670 */
[----:B------:R-:W-:-:S04]  /*05b0*/  SHF.R.S32.HI R3, RZ, 0x1f, R2 ;  /* 0x0000001fff037819 */ /* 0x000fc80000011402 */
[----:B------:R-:W-:-:S05]  /*05c0*/  LEA.HI R3, R3, R2, RZ, 0x2 ;  /* 0x0000000203037211 */ /* 0x000fca00078f10ff */
[----:B------:R-:W-:Y:S01]  /*05d0*/  VOTEU.ALL UP0, P0 ;  /* 0x00000000003f7886 */ /* 0x000fe20000000000 */
[----:B------:R-:W-:Y:S01]  /*05e0*/  LOP3.LUT R3, R3, 0xfffffffc, RZ, 0xc0, !PT ;  /* 0xfffffffc03037812 */ /* 0x000fe200078ec0ff */
[----:B------:R-:W-:-:S03]  /*05f0*/  VOTEU.ALL UP1, P1 ;  /* 0x00000000003f7886 */ /* 0x000fc60000820000 */
[----:B------:R-:W0:Y:S01]  /*0600*/  @!UP0 S2UR UR7, SR_CgaCtaId ;  /* 0x00000000000789c3 */ /* 0x000e220000008800 */
[----:B------:R-:W-:Y:S01]  /*0610*/  @!UP0 UMOV UR6, 0x400 ;  /* 0x0000040000068882 */ /* 0x000fe20000000000 */
[----:B------:R-:W-:-:S04]  /*0620*/  @!UP0 UIADD3 UR4, -UR4, 0x100000, URZ ;  /* 0x0010000004048890 */ /* 0x000fc8000fffe13f */
[----:B------:R-:W-:Y:S02]  /*0630*/  @!UP0 USHF.L.U32 UR5, UR4, 0xb, URZ ;  /* 0x0000000b04058899 */ /* 0x000fe4000800063f */
[----:B------:R-:W-:Y:S01]  /*0640*/  @!UP0 USHF.L.U32 UR4, UR4, 0x1, URZ ;  /* 0x0000000104048899 */ /* 0x000fe2000800063f */
[----:B------:R-:W-:Y:S01]  /*0650*/  IMAD.IADD R0, R2, 0x1, -R3 ;  /* 0x0000000102007824 */ /* 0x000fe200078e0a03 */
[----:B------:R-:W-:Y:S01]  /*0660*/  @!UP1 UMOV UR9, 0x400 ;  /* 0x0000040000099882 */ /* 0x000fe20000000000 */
[----:B------:R-:W-:Y:S01]  /*0670*/  VOTEU.ALL UP2, P1 ;  /* 0x00000000003f7886 */ /* 0x000fe20000840000 */
[----:B------:R-:W-:Y:S01]  /*0680*/  VOTEU.ALL UP3, P1 ;  /* 0x00000000003f7886 */ /* 0x000fe20000860000 */
[----:B------:R-:W-:Y:S01]  /*0690*/  VOTEU.ALL UP4, P1 ;  /* 0x00000000003f7886 */ /* 0x000fe20000880000 */
[----:B------:R-:W1:Y:S01]  /*06a0*/  @!UP1 S2UR UR10, SR_CgaCtaId ;  /* 0x00000000000a99c3 */ /* 0x000e620000008800 */
[----:B------:R-:W-:Y:S01]  /*06b0*/  VOTEU.ALL UP5, P1 ;  /* 0x00000000003f7886 */ /* 0x000fe200008a0000 */
[----:B------:R-:W-:-:S04]  /*06c0*/  SHF.R.S32.HI R3, RZ, 0x1f, R4 ;  /* 0x0000001fff037819 */ /* 0x000fc80000011404 */
[----:B------:R-:W-:-:S04]  /*06d0*/  LEA.HI R3, R3, R4, RZ, 0x7 ;  /* 0x0000000403037211 */ /* 0x000fc800078f38ff */
[----:B------:R-:W-:-:S05]  /*06e0*/  LOP3.LUT R3, R3, 0xffffff80, RZ, 0xc0, !PT ;  /* 0xffffff8003037812 */ /* 0x000fca00078ec0ff */
[----:B------:R-:W-:Y:S01]  /*06f0*/  IMAD.IADD R3, R4, 0x1, -R3 ;  /* 0x0000000104037824 */ /* 0x000fe200078e0a03 */
[----:B0-----:R-:W-:Y:S02]  /*0700*/  @!UP0 ULEA UR8, UR7, UR6, 0x18 ;  /* 0x0000000607088291 */ /* 0x001fe4000f8ec03f */
[----:B------:R-:W-:-:S04]  /*0710*/  @!UP1 UIADD3 UR6, -UR11, 0x100000, URZ ;  /* 0x001000000b069890 */ /* 0x000fc8000fffe13f */
[----:B------:R-:W-:Y:S02]  /*0720*/  @!UP1 USHF.L.U32 UR7, UR6, 0xb, URZ ;  /* 0x0000000b06079899 */ /* 0x000fe4000800063f */
[----:B------:R-:W-:Y:S01]  /*0730*/  @!UP1 USHF.L.U32 UR6, UR6, 0x1, URZ ;  /* 0x0000000106069899 */ /* 0x000fe2000800063f */
[----:B------:R-:W-:Y:S01]  /*0740*/  VOTEU.ALL UP0, P0 ;  /* 0x00000000003f7886 */ /* 0x000fe20000000000 */
[----:B-1----:R-:W-:Y:S01]  /*0750*/  @!UP1 ULEA UR9, UR10, UR9, 0x18 ;  /* 0x000000090a099291 */ /* 0x002fe2000f8ec03f */
[----:B------:R-:W-:Y:S02]  /*0760*/  VOTEU.ALL UP1, P0 ;  /* 0x00000000003f7886 */ /* 0x000fe40000020000 */
[----:B------:R-:W-:Y:S01]  /*0770*/  ULDC.64 UR10, c[0x0][0x598] ;  /* 0x00016600000a7ab9 */ /* 0x000fe20000000a00 */
[----:B------:R-:W-:Y:S01]  /*0780*/  ISETP.NE.AND P0, PT, R0, 0x3, PT ;  /* 0x000000030000780c */ /* 0x000fe20003f05270 */
[----:B------:R-:W0:Y:S02]  /*0790*/  FENCE.VIEW.ASYNC.S ;  /* 0x00000000000073c6 */ /* 0x000e240000000000 */
[----:B0-----:R0:W1:Y:S01]  /*07a0*/  @!UP0 SYNCS.EXCH.64 URZ, [UR8+0x150], UR4 ;  /* 0x00015004083f85b2 */ /* 0x0010620008000100 */
[----:B------:R-:W-:-:S02]  /*07b0*/  ISETP.NE.U32.AND P1, PT, RZ, UR10, PT ;  /* 0x0000000aff007c0c */ /* 0x000fc4000bf25070 */
[----:B------:R-:W-:Y:S02]  /*07c0*/  ISETP.EQ.OR P0, PT, R0, RZ, !P0 ;  /* 0x000000ff0000720c */ /* 0x000fe40004702670 */
[----:B------:R-:W-:Y:S02]  /*07d0*/  ISETP.NE.AND.EX P1, PT, RZ, UR11, PT, P1 ;  /* 0x0000000bff007c0c */ /* 0x000fe4000bf25310 */
[----:B------:R-:W-:-:S04]  /*07e0*/  ISETP.EQ.AND P0, PT, R8, RZ, P0 ;  /* 0x000000ff0800720c */ /* 0x000fc80000702270 */
[----:B------:R-:W-:-:S04]  /*07f0*/  SEL R16, RZ, 0x1, !P0 ;  /* 0x00000001ff107807 */ /* 0x000fc80004000000 */
[----:B------:R-:W-:Y:S01]  /*0800*/  SEL R16, R16, 0x2, P3 ;  /* 0x0000000210107807 */ /* 0x000fe20001800000 */
[----:B------:R0:W1:Y:S01]  /*0810*/  @!UP1 SYNCS.EXCH.64 URZ, [UR8+0x158], UR4 ;  /* 0x00015804083f95b2 */ /* 0x0000620008000100 */
[----:B------:R-:W-:Y:S01]  /*0820*/  NOP ;  /* 0x0000000000007918 */ /* 0x000fe20000000000 */
[----:B------:R0:W1:Y:S01]  /*0830*/  @!UP2 SYNCS.EXCH.64 URZ, [UR9+0x130], UR6 ;  /* 0x00013006093fa5b2 */ /* 0x0000620008000100 */
[----:B------:R0:W1:Y:S01]  /*0840*/  @!UP3 SYNCS.EXCH.64 URZ, [UR9+0x138], UR6 ;  /* 0x00013806093fb5b2 */ /* 0x0000620008000100 */
[----:B------:R0:W1:Y:S01]  /*0850*/  @!UP4 SYNCS.EXCH.64 URZ, [UR9+0x140], UR6 ;  /* 0x00014006093fc5b2 */ /* 0x0000620008000100 */
[----:B------:R0:W1:Y:S01]  /*0860*/  @!UP5 SYNCS.EXCH.64 URZ, [UR9+0x148], UR6 ;  /* 0x00014806093fd5b2 */ /* 0x0000620008000100 */
[----:B------:R-:W-:Y:S01]  /*0870*/  NOP ;  /* 0x0000000000007918 */ /* 0x000fe20000000000 */
[----:B-1----:R-:W-:Y:S06]  /*0880*/  BAR.SYNC.DEFER_BLOCKING 0x0 ;  /* 0x0000000000007b1d */ /* 0x002fec0000010000 */
[----:B0-2---:R-:W-:Y:S05]  /*0890*/  @!P1 BRA `(.L_x_4) ;  /* 0x00000000001c9947 */ /* 0x005fea0003800000 */
[----:B------:R-:W0:Y:S02]  /*08a0*/  LDC.64 R6, c[0x0][0x598] ;  /* 0x00016600ff067b82 */ /* 0x000e240000000a00 */
[----:B0-----:R-:W2:Y:S02]  /*08b0*/  LDG.E.64 R6, desc[UR36][R6.64] ;  /* 0x0000002406067981 */ /* 0x001ea4000c1e1b00 */
[----:B--2---:R-:W-:-:S04]  /*08c0*/  ISETP.NE.U32.AND P0, PT, R6, RZ, PT ;  /* 0x000000ff0600720c */ /* 0x004fc80003f05070 */
[----:B------:R-:W-:-:S13]  /*08d0*/  ISETP.NE.AND.EX P0, PT, R7, RZ, PT, P0 ;  /* 0x000000ff0700720c */ /* 0x000fda0003f05300 */
[----:B------:R-:W-:Y:S05]  /*08e0*/  @!P0 BRA `(.L_x_4) ;  /* 0x0000000000088947 */ /* 0x000fea0003800000 */
[----:B------:R1:W5:Y:S01]  /*08f0*/  LD.E R88, desc[UR36][R6.64] ;  /* 0x0000002406587980 */ /* 0x000362000c101900 */
[----:B------:R-:W-:Y:S05]  /*0900*/  BRA `(.L_x_5) ;  /* 0x0000000000247947 */ /* 0x000fea0003800000 */
.L_x_4:
[----:B------:R-:W-:Y:S02]  /*0910*/  ULDC.64 UR4, c[0x0][0x588] ;  /* 0x0001620000047ab9 */ /* 0x000fe40000000a00 */
[----:B------:R-:W-:-:S04]  /*0920*/  ISETP.NE.U32.AND P0, PT, RZ, UR4, PT ;  /* 0x00000004ff007c0c */ /* 0x000fc8000bf05070 */
[----:B------:R-:W-:-:S13]  /*0930*/  ISETP.NE.AND.EX P0, PT, RZ, UR5, PT, P0 ;  /* 0x00000005ff007c0c */ /* 0x000fda000bf05300 */
[----:B------:R-:W-:Y:S05]  /*0940*/  @!P0 BRA `(.L_x_6) ;  /* 0x00000000000c8947 */ /* 0x000fea0003800000 */
[----:B------:R-:W0:Y:S02]  /*0950*/  LDC.64 R88, c[0x0][0x588] ;  /* 0x00016200ff587b82 */ /* 0x000e240000000a00 */
[----:B0-----:R0:W5:Y:S01]  /*0960*/  LDG.E R88, desc[UR36][R88.64] ;  /* 0x0000002458587981 */ /* 0x001162000c1e1900 */
[----:B------:R-:W-:Y:S05]  /*0970*/  BRA `(.L_x_5) ;  /* 0x0000000000087947 */ /* 0x000fea0003800000 */
.L_x_6:
[----:B------:R-:W-:Y:S02]  /*0980*/  ULDC UR4, c[0x0][0x580] ;  /* 0x0001600000047ab9 */ /* 0x000fe40000000800 */
[----:B------:R-:W-:-:S07]  /*0990*/  IMAD.U32 R88, RZ, RZ, UR4 ;  /* 0x00000004ff587e24 */ /* 0x000fce000f8e00ff */
.L_x_5:
[----:B------:R-:W-:Y:S02]  /*09a0*/  ULDC.64 UR4, c[0x0][0x5a0] ;  /* 0x0001680000047ab9 */ /* 0x000fe40000000a00 */
[----:B------:R-:W-:-:S04]  /*09b0*/  ISETP.NE.U32.AND P0, PT, RZ, UR4, PT ;  /* 0x00000004ff007c0c */ /* 0x000fc8000bf05070 */
[----:B------:R-:W-:-:S13]  /*09c0*/  ISETP.NE.AND.EX P0, PT, RZ, UR5, PT, P0 ;  /* 0x00000005ff007c0c */ /* 0x000fda000bf05300 */
[----:B------:R-:W-:Y:S05]  /*09d0*/  @!P0 BRA `(.L_x_7) ;  /* 0x00000000001c8947 */ /* 0x000fea0003800000 */
[----:B-1----:R-:W1:Y:S02]  /*09e0*/  LDC.64 R6, c[0x0][0x5a0] ;  /* 0x00016800ff067b82 */ /* 0x002e640000000a00 */
[----:B-1----:R-:W2:Y:S02]  /*09f0*/  LDG.E.64 R6, desc[UR36][R6.64] ;  /* 0x0000002406067981 */ /* 0x002ea4000c1e1b00 */
[----:B--2---:R-:W-:-:S04]  /*0a00*/  ISETP.NE.U32.AND P0, PT, R6, RZ, PT ;  /* 0x000000ff0600720c */ /* 0x004fc80003f05070 */
[----:B------:R-:W-:-:S13]  /*0a10*/  ISETP.NE.AND.EX P0, PT, R7, RZ, PT, P0 ;  /* 0x000000ff0700720c */ /* 0x000fda0003f05300 */
[----:B------:R-:W-:Y:S05]  /*0a20*/  @!P0 BRA `(.L_x_7) ;  /* 0x0000000000088947 */ /* 0x000fea0003800000 */
[----:B0-----:R2:W5:Y:S01]  /*0a30*/  LD.E R89, desc[UR36][R6.64] ;  /* 0x0000002406597980 */ /* 0x001562000c101900 */
[----:B------:R-:W-:Y:S05]  /*0a40*/  BRA `(.L_x_8) ;  /* 0x0000000000247947 */ /* 0x000fea0003800000 */
.L_x_7:
[----:B------:R-:W-:Y:S02]  /*0a50*/  ULDC.64 UR4, c[0x0][0x590] ;  /* 0x0001640000047ab9 */ /* 0x000fe40000000a00 */
[----:B------:R-:W-:-:S04]  /*0a60*/  ISETP.NE.U32.AND P0, PT, RZ, UR4, PT ;  /* 0x00000004ff007c0c */ /* 0x000fc8000bf05070 */
[----:B------:R-:W-:-:S13]  /*0a70*/  ISETP.NE.AND.EX P0, PT, RZ, UR5, PT, P0 ;  /* 0x00000005ff007c0c */ /* 0x000fda000bf05300 */
[----:B------:R-:W-:Y:S05]  /*0a80*/  @!P0 BRA `(.L_x_9) ;  /* 0x00000000000c8947 */ /* 0x000fea0003800000 */
[----:B-1----:R-:W0:Y:S02]  /*0a90*/  LDC.64 R6, c[0x0][0x590] ;  /* 0x00016400ff067b82 */ /* 0x002e240000000a00 */
[----:B0-----:R0:W5:Y:S01]  /*0aa0*/  LDG.E R89, desc[UR36][R6.64] ;  /* 0x0000002406597981 */ /* 0x001162000c1e1900 */
[----:B------:R-:W-:Y:S05]  /*0ab0*/  BRA `(.L_x_8) ;  /* 0x0000000000087947 */ /* 0x000fea0003800000 */
.L_x_9:
[----:B------:R-:W-:Y:S02]  /*0ac0*/  ULDC UR4, c[0x0][0x584] ;  /* 0x0001610000047ab9 */ /* 0x000fe40000000800 */
[----:B0-----:R-:W-:-:S07]  /*0ad0*/  IMAD.U32 R89, RZ, RZ, UR4 ;  /* 0x00000004ff597e24 */ /* 0x001fce000f8e00ff */
.L_x_8:
[----:B------:R-:W3:Y:S01]  /*0ae0*/  LDC R2, c[0x0][0x65c] ;  /* 0x00019700ff027b82 */ /* 0x000ee20000000800 */
[----:B------:R-:W4:Y:S01]  /*0af0*/  S2R R14, SR_CTAID.Y ;  /* 0x00000000000e7919 */ /* 0x000f220000002600 */
[----:B------:R-:W-:Y:S01]  /*0b00*/  ULDC UR6, c[0x0][0x28c] ;  /* 0x0000a30000067ab9 */ /* 0x000fe20000000800 */
[----:B------:R-:W-:Y:S01]  /*0b10*/  ISETP.NE.AND P0, PT, R8, 0x2, PT ;  /* 0x000000020800780c */ /* 0x000fe20003f05270 */
[----:B------:R-:W-:Y:S01]  /*0b20*/  UIADD3 UR6, UR6, 0x1f, URZ ;  /* 0x0000001f06067890 */ /* 0x000fe2000fffe03f */
[----:B012---:R-:W0:Y:S01]  /*0b30*/  S2R R6, SR_CTAID.X ;  /* 0x0000000000067919 */ /* 0x007e220000002500 */
[----:B------:R-:W-:Y:S01]  /*0b40*/  IMAD.MOV.U32 R7, RZ, RZ, RZ ;  /* 0x000000ffff077224 */ /* 0x000fe200078e00ff */
[----:B------:R-:W-:Y:S01]  /*0b50*/  UMOV UR38, URZ ;  /* 0x0000003f00267c82 */ /* 0x000fe20008000000 */
[----:B------:R-:W-:Y:S01]  /*0b60*/  USHF.R.S32.HI UR7, URZ, 0x1f, UR6 ;  /* 0x0000001f3f077899 */ /* 0x000fe20008011406 */
[----:B------:R-:W-:Y:S01]  /*0b70*/  UMOV UR39, URZ ;  /* 0x0000003f00277c82 */ /* 0x000fe20008000000 */
[----:B------:R-:W-:-:S02]  /*0b80*/  ULDC.64 UR8, c[0x0][0x650] ;  /* 0x0001940000087ab9 */ /* 0x000fc40000000a00 */
[----:B------:R-:W-:-:S04]  /*0b90*/  ULEA.HI UR7, UR7, UR6, URZ, 0x5 ;  /* 0x0000000607077291 */ /* 0x000fc8000f8f283f */
[----:B------:R-:W-:Y:S01]  /*0ba0*/  USHF.R.S32.HI UR40, URZ, 0x5, UR7 ;  /* 0x000000053f287899 */ /* 0x000fe20008011407 */
[----:B---3--:R-:W-:-:S13]  /*0bb0*/  ISETP.NE.AND P1, PT, R2, 0x1, PT ;  /* 0x000000010200780c */ /* 0x008fda0003f25270 */
[----:B------:R-:W0:Y:S01]  /*0bc0*/  @P1 LDC R19, c[0x0][0x10] ;  /* 0x00000400ff131b82 */ /* 0x000e220000000800 */
[----:B----4-:R-:W-:Y:S02]  /*0bd0*/  @P1 IMAD.MOV.U32 R8, RZ, RZ, R14 ;  /* 0x000000ffff081224 */ /* 0x010fe400078e000e */
[----:B------:R-:W-:Y:S02]  /*0be0*/  @P1 IMAD.MOV.U32 R9, RZ, RZ, RZ ;  /* 0x000000ffff091224 */ /* 0x000fe400078e00ff */
[----:B------:R-:W-:-:S03]  /*0bf0*/  @P1 IMAD.MOV.U32 R17, RZ, RZ, RZ ;  /* 0x000000ffff111224 */ /* 0x000fc600078e00ff */
[----:B------:R-:W1:Y:S01]  /*0c00*/  @!P1 LDC R11, c[0x0][0xc] ;  /* 0x00000300ff0b9b82 */ /* 0x000e620000000800 */
[----:B------:R-:W-:Y:S01]  /*0c10*/  ULDC UR4, c[0x0][0xc] ;  /* 0x0000030000047ab9 */ /* 0x000fe20000000800 */
[----:B------:R-:W-:Y:S02]  /*0c20*/  ULDC UR5, c[0x0][0x10] ;  /* 0x0000040000057ab9 */ /* 0x000fe40000000800 */
[----:B------:R-:W-:-:S04]  /*0c30*/  UIMAD.WIDE.U32 UR4, UR4, UR5, URZ ;  /* 0x00000005040472a5 */ /* 0x000fc8000f8e003f */
[----:B------:R-:W2:Y:S01]  /*0c40*/  LDC R2, c[0x0][0x14] ;  /* 0x00000500ff027b82 */ /* 0x000ea20000000800 */
[----:B0-----:R-:W-:-:S04]  /*0c50*/  @P1 IMAD.WIDE.U32 R18, R6, R19, R8 ;  /* 0x0000001306121225 */ /* 0x001fc800078e0008 */
[----:B------:R-:W-:Y:S02]  /*0c60*/  @P1 IMAD.IADD R17, R19, 0x1, R17 ;  /* 0x0000000113111824 */ /* 0x000fe400078e0211 */
[----:B-1----:R-:W-:-:S04]  /*0c70*/  @!P1 IMAD.WIDE.U32 R8, R11, R14, R6 ;  /* 0x0000000e0b089225 */ /* 0x002fc800078e0006 */
[----:B------:R-:W-:Y:S02]  /*0c80*/  @!P1 IMAD.MOV.U32 R18, RZ, RZ, R8 ;  /* 0x000000ffff129224 */ /* 0x000fe400078e0008 */
[----:B------:R-:W-:Y:S02]  /*0c90*/  @!P1 IMAD.MOV.U32 R17, RZ, RZ, R9 ;  /* 0x000000ffff119224 */ /* 0x000fe400078e0009 */
[----:B--2---:R-:W-:-:S04]  /*0ca0*/  IMAD.WIDE.U32 R12, R2, UR4, RZ ;  /* 0x00000004020c7c25 */ /* 0x004fc8000f8e00ff */
[----:B------:R-:W-:Y:S01]  /*0cb0*/  IMAD R23, R2, UR5, RZ ;  /* 0x0000000502177c24 */ /* 0x000fe2000f8e02ff */
[----:B------:R0:W-:Y:S03]  /*0cc0*/  STL.64 [R1], R12 ;  /* 0x0000000c01007387 */ /* 0x0001e60000100a00 */
[----:B------:R-:W-:Y:S01]  /*0cd0*/  IMAD.IADD R23, R13, 0x1, R23 ;  /* 0x000000010d177824 */ /* 0x000fe200078e0217 */
[----:B------:R-:W-:Y:S06]  /*0ce0*/  @P0 BRA `(.L_x_10) ;  /* 0x0000000000200947 */ /* 0x000fec0003800000 */
[----:B------:R-:W-:Y:S01]  /*0cf0*/  UISETP.GE.U32.AND UP0, UPT, UR40, 0x12, UPT ;  /* 0x000000122800788c */ /* 0x000fe2000bf06070 */
[----:B------:R-:W-:Y:S01]  /*0d00*/  IADD3 R18, P0, R18, R12, RZ ;  /* 0x0000000c12127210 */ /* 0x000fe20007f1e0ff */
[----:B------:R-:W-:Y:S01]  /*0d10*/  UIMAD.WIDE.U32 UR4, UR40, 0x38e38e39, URZ ;  /* 0x38e38e39280478a5 */ /* 0x000fe2000f8e003f */
[----:B------:R-:W-:-:S03]  /*0d20*/  UMOV UR39, URZ ;  /* 0x0000003f00277c82 */ /* 0x000fc60008000000 */
[----:B------:R-:W-:Y:S01]  /*0d30*/  USHF.R.U32.HI UR4, URZ, 0x2, UR5 ;  /* 0x000000023f047899 */ /* 0x000fe20008011605 */
[----:B------:R-:W-:-:S03]  /*0d40*/  IMAD.X R17, R23, 0x1, R17, P0 ;  /* 0x0000000117117824 */ /* 0x000fc600000e0611 */
[----:B------:R-:W-:Y:S02]  /*0d50*/  UIMAD UR38, UR4, -0x12, UR40 ;  /* 0xffffffee042678a4 */ /* 0x000fe4000f8e0228 */
[----:B------:R-:W-:-:S12]  /*0d60*/  @UP0 ULOP3.LUT UR39, UR4, 0x1, URZ, 0xc0, !UPT ;  /* 0x0000000104270892 */ /* 0x000fd8000f8ec03f */
.L_x_10:
[----:B------:R-:W-:Y:S01]  /*0d70*/  ISETP.GE.U32.AND P0, PT, R18, UR8, PT ;  /* 0x0000000812007c0c */ /* 0x000fe2000bf06070 */
[----:B------:R-:W-:Y:S01]  /*0d80*/  IMAD.MOV.U32 R19, RZ, RZ, -0x1 ;  /* 0xffffffffff137424 */ /* 0x000fe200078e00ff */
[----:B------:R-:W-:Y:S01]  /*0d90*/  PRMT R8, RZ, 0x7610, R8 ;  /* 0x00007610ff087816 */ /* 0x000fe20000000008 */
[----:B------:R-:W-:Y:S01]  /*0da0*/  IMAD.MOV.U32 R22, RZ, RZ, -0x1 ;  /* 0xffffffffff167424 */ /* 0x000fe200078e00ff */
[----:B------:R-:W-:Y:S01]  /*0db0*/  ISETP.GE.U32.AND.EX P0, PT, R17, UR9, PT, P0 ;  /* 0x0000000911007c0c */ /* 0x000fe2000bf06100 */
[----:B------:R-:W-:-:S12]  /*0dc0*/  IMAD.MOV.U32 R2, RZ, RZ, -0x1 ;  /* 0xffffffffff027424 */ /* 0x000fd800078e00ff */
[----:B------:R-:W-:Y:S05]  /*0dd0*/  @P0 BRA `(.L_x_11) ;  /* 0x00000004005c0947 */ /* 0x000fea0003800000 */
[----:B------:R-:W1:Y:S01]  /*0de0*/  LDC.64 R20, c[0x0][0x628] ;  /* 0x00018a00ff147b82 */ /* 0x000e620000000a00 */
[----:B------:R-:W-:Y:S02]  /*0df0*/  IMAD.MOV.U32 R8, RZ, RZ, R18 ;  /* 0x000000ffff087224 */ /* 0x000fe400078e0012 */
[----:B------:R-:W-:-:S05]  /*0e00*/  IMAD.MOV.U32 R9, RZ, RZ, R17 ;  /* 0x000000ffff097224 */ /* 0x000fca00078e0011 */
[----:B------:R-:W2:Y:S08]  /*0e10*/  LDC R2, c[0x0][0x630] ;  /* 0x00018c00ff027b82 */ /* 0x000eb00000000800 */
[----:B------:R-:W3:Y:S01]  /*0e20*/  LDC.64 R24, c[0x0][0x620] ;  /* 0x00018800ff187b82 */ /* 0x000ee20000000a00 */
[----:B-1----:R-:W-:-:S04]  /*0e30*/  ISETP.NE.U32.AND P0, PT, R20, RZ, PT ;  /* 0x000000ff1400720c */ /* 0x002fc80003f05070 */
[----:B------:R-:W-:-:S13]  /*0e40*/  ISETP.NE.AND.EX P0, PT, R21, RZ, PT, P0 ;  /* 0x000000ff1500720c */ /* 0x000fda0003f05300 */
[----:B--23--:R-:W-:Y:S05]  /*0e50*/  @!P0 BRA `(.L_x_12) ;  /* 0x0000000000288947 */ /* 0x00cfea0003800000 */
[----:B0-----:R-:W0:Y:S02]  /*0e60*/  LDC R13, c[0x0][0x634] ;  /* 0x00018d00ff0d7b82 */ /* 0x001e240000000800 */
[----:B0-----:R-:W-:-:S05]  /*0e70*/  IADD3 R13, P0, R18, R13, RZ ;  /* 0x0000000d120d7210 */ /* 0x001fca0007f1e0ff */
[----:B------:R-:W-:-:S04]  /*0e80*/  IMAD.X R15, RZ, RZ, R17, P0 ;  /* 0x000000ffff0f7224 */ /* 0x000fc800000e0611 */
[----:B------:R-:W-:-:S04]  /*0e90*/  IMAD.WIDE.U32 R8, R15, R20, RZ ;  /* 0x000000140f087225 */ /* 0x000fc800078e00ff */
[----:B------:R-:W-:-:S04]  /*0ea0*/  IMAD.WIDE.U32 R10, P0, R13, R21, R8 ;  /* 0x000000150d0a7225 */ /* 0x000fc80007800008 */
[----:B------:R-:W-:-:S04]  /*0eb0*/  IMAD.WIDE.U32 R8, R13, R20, RZ ;  /* 0x000000140d087225 */ /* 0x000fc800078e00ff */
[----:B------:R-:W-:Y:S01]  /*0ec0*/  IMAD.X R13, RZ, RZ, RZ, P0 ;  /* 0x000000ffff0d7224 */ /* 0x000fe200000e06ff */
[----:B------:R-:W-:Y:S01]  /*0ed0*/  IADD3 RZ, P0, R9, R10, RZ ;  /* 0x0000000a09ff7210 */ /* 0x000fe20007f1e0ff */
[----:B------:R-:W-:-:S04]  /*0ee0*/  IMAD.MOV.U32 R12, RZ, RZ, R11 ;  /* 0x000000ffff0c7224 */ /* 0x000fc800078e000b */
[----:B------:R-:W-:-:S08]  /*0ef0*/  IMAD.WIDE.U32.X R8, R15, R21, R12, P0 ;  /* 0x000000150f087225 */ /* 0x000fd000000e040c */
.L_x_12:
[-CC-:B------:R-:W-:Y:S01]  /*0f00*/  SHF.R.U64 R31, R8, R2.reuse, R9.reuse ;  /* 0x00000002081f7219 */ /* 0x180fe20000001209 */
[----:B0-----:R-:W0:Y:S01]  /*0f10*/  LDC R12, c[0x0][0x618] ;  /* 0x00018600ff0c7b82 */ /* 0x001e220000000800 */
[----:B------:R-:W-:Y:S01]  /*0f20*/  SHF.R.U32.HI R7, RZ, R2, R9 ;  /* 0x00000002ff077219 */ /* 0x000fe20000011609 */
[----:B------:R-:W-:Y:S01]  /*0f30*/  ULDC UR4, c[0x0][0x150] ;  /* 0x0000540000047ab9 */ /* 0x000fe20000000800 */
[----:B------:R-:W-:Y:S01]  /*0f40*/  IADD3 R11, P0, RZ, -R31, RZ ;  /* 0x8000001fff0b7210 */ /* 0x000fe20007f1e0ff */
[----:B------:R-:W-:Y:S01]  /*0f50*/  IMAD.MOV.U32 R19, RZ, RZ, R17 ;  /* 0x000000ffff137224 */ /* 0x000fe200078e0011 */
[----:B------:R-:W-:-:S03]  /*0f60*/  I2FP.F32.U32 R2, R6 ;  /* 0x0000000600027245 */ /* 0x000fc60000201000 */
[----:B------:R-:W1:Y:S01]  /*0f70*/  LDC.64 R26, c[0x0][0x640] ;  /* 0x00019000ff1a7b82 */ /* 0x000e620000000a00 */
[----:B------:R-:W-:Y:S02]  /*0f80*/  IMAD.X R13, RZ, RZ, ~R7, P0 ;  /* 0x000000ffff0d7224 */ /* 0x000fe400000e0e07 */
[----:B------:R-:W-:Y:S01]  /*0f90*/  FMUL R2, R2, UR4 ;  /* 0x0000000402027c20 */ /* 0x000fe20008400000 */
[----:B------:R-:W-:Y:S01]  /*0fa0*/  IMAD.WIDE.U32 R8, R11, R24, R18 ;  /* 0x000000180b087225 */ /* 0x000fe200078e0012 */
[----:B------:R-:W-:-:S03]  /*0fb0*/  ULDC UR4, c[0x0][0x154] ;  /* 0x0000550000047ab9 */ /* 0x000fc60000000800 */
[----:B------:R-:W-:Y:S01]  /*0fc0*/  IMAD R10, R13, R24, RZ ;  /* 0x000000180d0a7224 */ /* 0x000fe200078e02ff */
[----:B------:R-:W2:Y:S01]  /*0fd0*/  LDC R7, c[0x0][0x144] ;  /* 0x00005100ff077b82 */ /* 0x000ea20000000800 */
[----:B------:R-:W3:Y:S02]  /*0fe0*/  F2I.U32.TRUNC.NTZ R2, R2 ;  /* 0x0000000200027305 */ /* 0x000ee4000020f000 */
[----:B------:R-:W-:-:S04]  /*0ff0*/  IMAD R11, R11, R25, R10 ;  /* 0x000000190b0b7224 */ /* 0x000fc800078e020a */
[----:B------:R-:W-:Y:S01]  /*1000*/  IMAD.IADD R9, R9, 0x1, R11 ;  /* 0x0000000109097824 */ /* 0x000fe200078e020b */
[----:B------:R-:W4:Y:S01]  /*1010*/  LDC R22, c[0x0][0x608] ;  /* 0x00018200ff167b82 */ /* 0x000f220000000800 */
[----:B------:R-:W-:-:S03]  /*1020*/  IMAD.MOV.U32 R11, RZ, RZ, -0x1 ;  /* 0xffffffffff0b7424 */ /* 0x000fc600078e00ff */
[--C-:B0-----:R-:W-:Y:S02]  /*1030*/  SHF.R.U64 R20, R8, R12, R9.reuse ;  /* 0x0000000c08147219 */ /* 0x101fe40000001209 */
[----:B------:R-:W-:Y:S02]  /*1040*/  I2FP.F32.U32 R8, R14 ;  /* 0x0000000e00087245 */ /* 0x000fe40000201000 */
[----:B------:R-:W0:Y:S01]  /*1050*/  LDC R24, c[0x0][0x658] ;  /* 0x00019600ff187b82 */ /* 0x000e220000000800 */
[----:B-1----:R-:W-:Y:S01]  /*1060*/  ISETP.NE.U32.AND P0, PT, R26, RZ, PT ;  /* 0x000000ff1a00720c */ /* 0x002fe20003f05070 */
[----:B---3--:R-:W-:Y:S02]  /*1070*/  IMAD.MOV R10, RZ, RZ, -R2 ;  /* 0x000000ffff0a7224 */ /* 0x008fe400078e0a02 */
[----:B------:R-:W-:Y:S01]  /*1080*/  FMUL R8, R8, UR4 ;  /* 0x0000000408087c20 */ /* 0x000fe20008400000 */
[----:B------:R-:W-:Y:S02]  /*1090*/  SHF.R.U32.HI R9, RZ, R12, R9 ;  /* 0x0000000cff097219 */ /* 0x000fe40000011609 */
[----:B------:R-:W-:Y:S01]  /*10a0*/  ISETP.NE.AND.EX P0, PT, R27, RZ, PT, P0 ;  /* 0x000000ff1b00720c */ /* 0x000fe20003f05300 */
[----:B------:R1:W3:Y:S01]  /*10b0*/  F2I.U32.TRUNC.NTZ R15, R8 ;  /* 0x00000008000f7305 */ /* 0x0002e2000020f000 */
[----:B------:R-:W1:Y:S01]  /*10c0*/  LDC R19, c[0x0][0x148] ;  /* 0x00005200ff137b82 */ /* 0x000e620000000800 */
[----:B--2---:R-:W-:-:S07]  /*10d0*/  IMAD R2, R7, R10, R6 ;  /* 0x0000000a07027224 */ /* 0x004fce00078e0206 */
[----:B------:R-:W2:Y:S01]  /*10e0*/  LDC R25, c[0x0][0x600] ;  /* 0x00018000ff197b82 */ /* 0x000ea20000000800 */
[-CC-:B----4-:R-:W-:Y:S02]  /*10f0*/  SHF.R.U64 R32, R20, R22.reuse, R9.reuse ;  /* 0x0000001614207219 */ /* 0x190fe40000001209 */
[----:B------:R-:W-:Y:S01]  /*1100*/  SHF.R.U32.HI R7, RZ, R22, R9 ;  /* 0x00000016ff077219 */ /* 0x000fe20000011609 */
[----:B------:R-:W-:-:S04]  /*1110*/  IMAD.MOV.U32 R9, RZ, RZ, 0x1 ;  /* 0x00000001ff097424 */ /* 0x000fc800078e00ff */
[----:B------:R-:W4:Y:S01]  /*1120*/  LDC R28, c[0x0][0x648] ;  /* 0x00019200ff1c7b82 */ /* 0x000f220000000800 */
[-C--:B0-----:R-:W-:Y:S02]  /*1130*/  SHF.L.U32 R6, R11, R24.reuse, RZ ;  /* 0x000000180b067219 */ /* 0x081fe400000006ff */
[--C-:B------:R-:W-:Y:S02]  /*1140*/  SHF.R.U64 R22, R32, R24, R7.reuse ;  /* 0x0000001820167219 */ /* 0x100fe40000001207 */
[----:B------:R-:W-:Y:S02]  /*1150*/  LOP3.LUT R13, RZ, R6, RZ, 0x33, !PT ;  /* 0x00000006ff0d7212 */ /* 0x000fe400078e33ff */
[-C--:B------:R-:W-:Y:S01]  /*1160*/  SHF.R.U32.HI R7, RZ, R24.reuse, R7 ;  /* 0x00000018ff077219 */ /* 0x080fe20000011607 */
[----:B------:R-:W0:Y:S01]  /*1170*/  LDC R29, c[0x0][0x638] ;  /* 0x00018e00ff1d7b82 */ /* 0x000e220000000800 */
[----:B------:R-:W-:Y:S01]  /*1180*/  SHF.L.U32 R12, R9, R24, RZ ;  /* 0x00000018090c7219 */ /* 0x000fe200000006ff */
[----:B------:R-:W-:-:S06]  /*1190*/  IMAD.MOV.U32 R6, RZ, RZ, R22 ;  /* 0x000000ffff067224 */ /* 0x000fcc00078e0016 */
[----:B------:R-:W0:Y:S01]  /*11a0*/  LDC R30, c[0x0][0x610] ;  /* 0x00018400ff1e7b82 */ /* 0x000e220000000800 */
[----:B-1-3--:R-:W-:Y:S05]  /*11b0*/  @!P0 BRA `(.L_x_13) ;  /* 0x0000000000288947 */ /* 0x00afea0003800000 */
[----:B------:R-:W1:Y:S02]  /*11c0*/  LDC R11, c[0x0][0x64c] ;  /* 0x00019300ff0b7b82 */ /* 0x000e640000000800 */
[----:B-1----:R-:W-:-:S05]  /*11d0*/  IADD3 R11, P0, R22, R11, RZ ;  /* 0x0000000b160b7210 */ /* 0x002fca0007f1e0ff */
        /* <DEDUP_REMOVED lines=8> */
.L_x_13:
[----:B----4-:R-:W-:Y:S01]  /*1260*/  SHF.R.U64 R6, R6, R28, R7 ;  /* 0x0000001c06067219 */ /* 0x010fe20000001207 */
[----:B--2---:R-:W-:Y:S01]  /*1270*/  VIADD R7, R25, 0xffffffff ;  /* 0xffffffff19077836 */ /* 0x004fe20000000000 */
[----:B------:R-:W-:Y:S01]  /*1280*/  LOP3.LUT R13, R32, R13, RZ, 0xc0, !PT ;  /* 0x0000000d200d7212 */ /* 0x000fe200078ec0ff */
[----:B------:R-:W-:Y:S02]  /*1290*/  IMAD.MOV R15, RZ, RZ, -R15 ;  /* 0x000000ffff0f7224 */ /* 0x000fe400078e0a0f */
[----:B------:R-:W-:Y:S01]  /*12a0*/  IMAD.MOV R8, RZ, RZ, -R6 ;  /* 0x000000ffff087224 */ /* 0x000fe200078e0a06 */
[----:B------:R-:W-:Y:S01]  /*12b0*/  LOP3.LUT R7, R20, R7, RZ, 0xc0, !PT ;  /* 0x0000000714077212 */ /* 0x000fe200078ec0ff */
[----:B------:R-:W-:Y:S02]  /*12c0*/  IMAD R13, R12, R6, R13 ;  /* 0x000000060c0d7224 */ /* 0x000fe400078e020d */
[----:B------:R-:W-:Y:S02]  /*12d0*/  @P1 IMAD R2, R19, R15, R14 ;  /* 0x0000000f13021224 */ /* 0x000fe400078e020e */
[----:B0-----:R-:W-:-:S02]  /*12e0*/  IMAD R6, R8, R29, R22 ;  /* 0x0000001d08067224 */ /* 0x001fc400078e0216 */
[----:B------:R-:W-:Y:S02]  /*12f0*/  IMAD R2, R13, R30, R2 ;  /* 0x0000001e0d027224 */ /* 0x000fe400078e0202 */
[----:B------:R-:W-:Y:S02]  /*1300*/  IMAD R19, R6, R25, R7 ;  /* 0x0000001906137224 */ /* 0x000fe400078e0207 */
[----:B------:R-:W-:-:S03]  /*1310*/  IMAD.MOV.U32 R8, RZ, RZ, 0x1 ;  /* 0x00000001ff087424 */ /* 0x000fc600078e00ff */
[----:B------:R-:W-:Y:S02]  /*1320*/  SEL R22, R19, R2, !P1 ;  /* 0x0000000213167207 */ /* 0x000fe40004800000 */
[----:B------:R-:W-:Y:S01]  /*1330*/  SEL R19, R2, R19, !P1 ;  /* 0x0000001302137207 */ /* 0x000fe20004800000 */
[----:B------:R-:W-:-:S07]  /*1340*/  IMAD.MOV.U32 R2, RZ, RZ, R31 ;  /* 0x000000ffff027224 */ /* 0x000fce00078e001f */
.L_x_11:
[----:B------:R-:W-:Y:S05]  /*1350*/  @!P2 BRA `(.L_x_14) ;  /* 0x000000540010a947 */ /* 0x000fea0003800000 */
[----:B------:R-:W-:-:S13]  /*1360*/  ISETP.GT.U32.AND P0, PT, R33, 0x1, PT ;  /* 0x000000012100780c */ /* 0x000fda0003f04070 */
[----:B------:R-:W-:Y:S05]  /*1370*/  @P0 EXIT ;  /* 0x000000000000094d */ /* 0x000fea0003800000 */
.L_x_15:
[----:B------:R-:W-:-:S08]  /*1380*/  NOP ;  /* 0x0000000000007918 */ /* 0x000fd00000000000 */
[----:B------:R-:W1:Y:S02]  /*1390*/  USETMAXREG.TRY_ALLOC.CTAPOOL UP0, 0xe8 ;  /* 0x000000e8000079c8 */ /* 0x000e640008000600 */
[----:B-1----:R-:W-:-:S13]  /*13a0*/  PLOP3.LUT P0, PT, PT, PT, UP0, 0x80, 0x0 ;  /* 0x000000000000781c */ /* 0x002fda0003f0f008 */
[----:B------:R-:W-:Y:S05]  /*13b0*/  @!P0 BRA `(.L_x_15) ;  /* 0xfffffffc00f08947 */ /* 0x000fea000383ffff */
[----:B------:R-:W-:-:S13]  /*13c0*/  LOP3.LUT P0, RZ, R8, 0xff, RZ, 0xc0, !PT ;  /* 0x000000ff08ff7812 */ /* 0x000fda000780c0ff */
[----:B------:R-:W-:Y:S05]  /*13d0*/  @!P0 EXIT ;  /* 0x000000000000894d */ /* 0x000fea0003800000 */
[----:B------:R-:W1:Y:S01]  /*13e0*/  S2UR UR4, SR_CgaCtaId ;  /* 0x00000000000479c3 */ /* 0x000e620000008800 */
[----:B------:R-:W-:Y:S01]  /*13f0*/  VIADD R6, R5, 0xffffffff ;  /* 0xffffffff05067836 */ /* 0x000fe20000000000 */
[----:B------:R-:W-:Y:S01]  /*1400*/  SHF.R.S32.HI R0, RZ, 0x1f, R3 ;  /* 0x0000001fff007819 */ /* 0x000fe20000011403 */
[----:B------:R-:W-:Y:S01]  /*1410*/  UMOV UR41, 0x400 ;  /* 0x0000040000297882 */ /* 0x000fe20000000000 */
[----:B------:R-:W-:Y:S01]  /*1420*/  UISETP.LT.AND UP0, UPT, UR40, 0x1, UPT ;  /* 0x000000012800788c */ /* 0x000fe2000bf01270 */
[----:B------:R-:W-:Y:S01]  /*1430*/  LOP3.LUT R100, R16, 0x1, RZ, 0xfc, !PT ;  /* 0x0000000110647812 */ /* 0x000fe200078efcff */
[----:B------:R-:W-:Y:S01]  /*1440*/  ULDC UR6, c[0x0][0x284] ;  /* 0x0000a10000067ab9 */ /* 0x000fe20000000800 */
[----:B------:R-:W-:Y:S01]  /*1450*/  R2UR UR42, R6 ;  /* 0x00000000062a72ca */ /* 0x000fe200000e0000 */
[----:B------:R-:W-:Y:S01]  /*1460*/  USEL UR43, UR40, 0x1, UP0 ;  /* 0x00000001282b7887 */ /* 0x000fe20008000000 */
[CC--:B------:R-:W-:Y:S01]  /*1470*/  LEA.HI R4, R0.reuse, R3.reuse, RZ, 0x2 ;  /* 0x0000000300047211 */ /* 0x0c0fe200078f10ff */
[----:B------:R-:W-:Y:S01]  /*1480*/  USHF.L.U32 UR46, UR40, 0x1, URZ ;  /* 0x00000001282e7899 */ /* 0x000fe2000800063f */
[----:B------:R-:W-:Y:S01]  /*1490*/  LEA.HI R0, R0, R3, RZ, 0x5 ;  /* 0x0000000300007211 */ /* 0x000fe200078f28ff */
[----:B------:R-:W-:Y:S01]  /*14a0*/  UIADD3 UR43, -UR43, UR40, URZ ;  /* 0x000000282b2b7290 */ /* 0x000fe2000fffe13f */
[----:B------:R-:W-:-:S02]  /*14b0*/  SHF.R.S32.HI R90, RZ, 0x2, R4 ;  /* 0x00000002ff5a7819 */ /* 0x000fc40000011404 */
[----:B------:R-:W-:Y:S02]  /*14c0*/  SHF.R.S32.HI R5, RZ, 0x1f, R4 ;  /* 0x0000001fff057819 */ /* 0x000fe40000011404 */
[----:B------:R-:W-:Y:S02]  /*14d0*/  LOP3.LUT R92, R4, 0xfffffffc, RZ, 0xc0, !PT ;  /* 0xfffffffc045c7812 */ /* 0x000fe400078ec0ff */
[----:B------:R-:W-:Y:S01]  /*14e0*/  LEA.HI R5, R5, R90, RZ, 0x3 ;  /* 0x0000005a05057211 */ /* 0x000fe200078f18ff */
[----:B------:R-:W-:Y:S01]  /*14f0*/  USHF.L.U32 UR42, UR42, 0x3, URZ ;  /* 0x000000032a2a7899 */ /* 0x000fe2000800063f */
[----:B------:R-:W-:Y:S01]  /*1500*/  ISETP.NE.AND P0, PT, R6, RZ, PT ;  /* 0x000000ff0600720c */ /* 0x000fe20003f05270 */
[----:B------:R-:W-:Y:S01]  /*1510*/  IMAD.IADD R92, R3, 0x1, -R92 ;  /* 0x00000001035c7824 */ /* 0x000fe200078e0a5c */
[----:B------:R-:W-:Y:S01]  /*1520*/  LOP3.LUT R5, R5, 0xfffffff8, RZ, 0xc0, !PT ;  /* 0xfffffff805057812 */ /* 0x000fe200078ec0ff */
[----:B-1----:R-:W-:Y:S01]  /*1530*/  ULEA UR41, UR4, UR41, 0x18 ;  /* 0x0000002904297291 */ /* 0x002fe2000f8ec03f */
[----:B------:R-:W-:Y:S01]  /*1540*/  SEL R101, RZ, 0x1, P0 ;  /* 0x00000001ff657807 */ /* 0x000fe20000000000 */
[----:B------:R-:W-:-:S02]  /*1550*/  IMAD.U32 R94, RZ, RZ, UR42 ;  /* 0x0000002aff5e7e24 */ /* 0x000fc4000f8e00ff */
[----:B------:R-:W-:Y:S01]  /*1560*/  UIADD3 UR47, UR41, 0x130, URZ ;  /* 0x00000130292f7890 */ /* 0x000fe2000fffe03f */
[----:B------:R-:W-:Y:S01]  /*1570*/  IMAD.IADD R90, R90, 0x1, -R5 ;  /* 0x000000015a5a7824 */ /* 0x000fe200078e0a05 */
[----:B------:R-:W-:Y:S01]  /*1580*/  UIADD3 UR4, UR41, 0x200, URZ ;  /* 0x0000020029047890 */ /* 0x000fe2000fffe03f */
[----:B------:R-:W-:Y:S01]  /*1590*/  SHF.R.S32.HI R5, RZ, 0x5, R0 ;  /* 0x00000005ff057819 */ /* 0x000fe20000011400 */
[----:B------:R-:W-:Y:S01]  /*15a0*/  UIADD3 UR5, UR41, 0x12200, URZ ;  /* 0x0001220029057890 */ /* 0x000fe2000fffe03f */
[C---:B------:R-:W-:Y:S01]  /*15b0*/  LOP3.LUT R96, R94.reuse, 0x8, RZ, 0xc0, !PT ;  /* 0x000000085e607812 */ /* 0x040fe200078ec0ff */
[----:B------:R-:W-:Y:S01]  /*15c0*/  USHF.R.U32.HI UR4, URZ, 0x4, UR4 ;  /* 0x000000043f047899 */ /* 0x000fe20008011604 */
[--C-:B------:R-:W-:Y:S01]  /*15d0*/  SHF.R.S32.HI R91, RZ, 0x1f, R90.reuse ;  /* 0x0000001fff5b7819 */ /* 0x100fe2000001145a */
[----:B------:R-:W-:Y:S01]  /*15e0*/  USHF.R.U32.HI UR5, URZ, 0x4, UR5 ;  /* 0x000000043f057899 */ /* 0x000fe20008011605 */
[C-C-:B------:R-:W-:Y:S01]  /*15f0*/  IMAD R97, R5.reuse, -0x10, -R90.reuse ;  /* 0xfffffff005617824 */ /* 0x140fe200078e0a5a */
[----:B------:R-:W-:Y:S01]  /*1600*/  ULOP3.LUT UR4, UR4, 0x3fff, URZ, 0xc0, !UPT ;  /* 0x00003fff04047892 */ /* 0x000fe2000f8ec03f */
[----:B------:R-:W-:Y:S01]  /*1610*/  IMAD.U32 R93, RZ, RZ, UR47 ;  /* 0x0000002fff5d7e24 */ /* 0x000fe2000f8e00ff */
[----:B------:R-:W-:Y:S01]  /*1620*/  ULOP3.LUT UR5, UR5, 0x3fff, URZ, 0xc0, !UPT ;  /* 0x00003fff05057892 */ /* 0x000fe2000f8ec03f */
[----:B------:R-:W-:Y:S01]  /*1630*/  IMAD.WIDE R90, R5, 0x10, R90 ;  /* 0x00000010055a7825 */ /* 0x000fe200078e025a */
[----:B------:R-:W-:Y:S01]  /*1640*/  LOP3.LUT R94, R94, 0x8, RZ, 0xc, !PT ;  /* 0x000000085e5e7812 */ /* 0x000fe200078e0cff */
[----:B------:R-:W-:Y:S01]  /*1650*/  ULOP3.LUT UR44, UR4, 0x10000, URZ, 0xfc, !UPT ;  /* 0x00010000042c7892 */ /* 0x000fe2000f8efc3f */
[----:B------:R-:W-:Y:S01]  /*1660*/  LOP3.LUT R96, R96, 0x18, RZ, 0x3c, !PT ;  /* 0x0000001860607812 */ /* 0x000fe200078e3cff */
[----:B------:R-:W-:Y:S01]  /*1670*/  VIADD R95, R93, UR42 ;  /* 0x0000002a5d5f7c36 */ /* 0x000fe20008000000 */
[----:B------:R-:W-:Y:S01]  /*1680*/  ULOP3.LUT UR45, UR5, 0x10000, URZ, 0xfc, !UPT ;  /* 0x00010000052d7892 */ /* 0x000fe2000f8efc3f */
[----:B------:R-:W-:-:S11]  /*1690*/  VIADD R97, R97, UR6 ;  /* 0x0000000661617c36 */ /* 0x000fd60008000000 */
.L_x_163:
[----:B------:R-:W-:Y:S01]  /*16a0*/  SHF.L.U32 R0, R101, 0x1f, RZ ;  /* 0x0000001f65007819 */ /* 0x000fe200000006ff */
[----:B------:R-:W-:Y:S02]  /*16b0*/  ULDC UR4, c[0x0][0x28c] ;  /* 0x0000a30000047ab9 */ /* 0x000fe40000000800 */
[----:B------:R-:W-:Y:S01]  /*16c0*/  ISETP.LT.AND P1, PT, RZ, UR4, PT ;  /* 0x00000004ff007c0c */ /* 0x000fe2000bf21270 */
[----:B------:R-:W1:Y:S02]  /*16d0*/  SYNCS.PHASECHK.TRANS64.TRYWAIT P0, [R93+UR42], R0 ;  /* 0x000000005d0075a7 */ /* 0x000e64000800016a */
[----:B-1-34-:R-:W-:Y:S10]  /*16e0*/  @!P0 BRA `(.L_x_16) ;  /* 0x00000068001c8947 */ /* 0x01aff40003800000 */
.L_x_199:
[----:B------:R-:W-:Y:S05]  /*16f0*/  @P1 BRA `(.L_x_17) ;  /* 0x0000000000401947 */ /* 0x000fea0003800000 */
[----:B-1----:R-:W-:Y:S01]  /*1700*/  MOV R0, 0x0 ;  /* 0x0000000000007802 */ /* 0x002fe20000000f00 */
[----:B------:R-:W-:Y:S01]  /*1710*/  ULDC.64 UR4, c[0x4][0x68] ;  /* 0x01001a0000047ab9 */ /* 0x000fe20000000a00 */
[----:B------:R-:W-:Y:S01]  /*1720*/  ULDC.64 UR6, c[0x4][0x8] ;  /* 0x0100020000067ab9 */ /* 0x000fe20000000a00 */
[----:B------:R-:W-:Y:S01]  /*1730*/  IMAD.U32 R4, RZ, RZ, UR4 ;  /* 0x00000004ff047e24 */ /* 0x000fe2000f8e00ff */
[----:B------:R1:W2:Y:S01]  /*1740*/  LDC.64 R14, c[0x4][R0] ;  /* 0x01000000000e7b82 */ /* 0x0002a20000000a00 */
[----:B------:R-:W-:Y:S01]  /*1750*/  IMAD.U32 R5, RZ, RZ, UR5 ;  /* 0x00000005ff057e24 */ /* 0x000fe2000f8e00ff */
[----:B------:R-:W-:Y:S01]  /*1760*/  ULDC.64 UR4, c[0x4][0x70] ;  /* 0x01001c0000047ab9 */ /* 0x000fe20000000a00 */
[----:B------:R-:W-:Y:S02]  /*1770*/  IMAD.U32 R10, RZ, RZ, UR6 ;  /* 0x00000006ff0a7e24 */ /* 0x000fe4000f8e00ff */
[----:B------:R-:W-:Y:S02]  /*1780*/  IMAD.U32 R6, RZ, RZ, UR4 ;  /* 0x00000004ff067e24 */ /* 0x000fe4000f8e00ff */
[----:B------:R-:W-:-:S02]  /*1790*/  IMAD.U32 R7, RZ, RZ, UR5 ;  /* 0x00000005ff077e24 */ /* 0x000fc4000f8e00ff */
[----:B------:R-:W-:Y:S02]  /*17a0*/  IMAD.U32 R11, RZ, RZ, UR7 ;  /* 0x00000007ff0b7e24 */ /* 0x000fe4000f8e00ff */
[----:B------:R-:W-:Y:S02]  /*17b0*/  IMAD.MOV.U32 R8, RZ, RZ, 0x1e1 ;  /* 0x000001e1ff087424 */ /* 0x000fe400078e00ff */
[----:B0-----:R-:W-:Y:S02]  /*17c0*/  IMAD.MOV.U32 R12, RZ, RZ, 0x1 ;  /* 0x00000001ff0c7424 */ /* 0x001fe400078e00ff */
[----:B-1----:R-:W-:-:S07]  /*17d0*/  IMAD.MOV.U32 R13, RZ, RZ, RZ ;  /* 0x000000ffff0d7224 */ /* 0x002fce00078e00ff */
[----:B------:R-:W-:-:S07]  /*17e0*/  LEPC R20, `(.L_x_17) ;  /* 0x000000001014794e */ /* 0x000fce0000000000 */
[----:B--2--5:R-:W-:Y:S05]  /*17f0*/  CALL.ABS.NOINC R14 ;  /* 0x000000000e007343 */ /* 0x024fea0003c00000 */
.L_x_17:
[----:B------:R-:W-:-:S13]  /*1800*/  ISETP.NE.AND P0, PT, R100, 0x3, PT ;  /* 0x000000036400780c */ /* 0x000fda0003f05270 */
[----:B------:R-:W-:Y:S05]  /*1810*/  @!P0 BRA `(.L_x_18) ;  /* 0x0000000000048947 */ /* 0x000fea0003800000 */
[----:B------:R-:W-:Y:S01]  /*1820*/  BPT.TRAP 0x1 ;  /* 0x000000040000795c */ /* 0x000fe20000300000 */
.L_x_18:
[----:B------:R-:W-:Y:S02]  /*1830*/  IMAD.U32 R3, RZ, RZ, UR38 ;  /* 0x00000026ff037e24 */ /* 0x000fe4000f8e00ff */
[----:B-1----:R-:W-:-:S03]  /*1840*/  IMAD.U32 R0, RZ, RZ, UR39 ;  /* 0x00000027ff007e24 */ /* 0x002fc6000f8e00ff */
[----:B------:R-:W-:Y:S02]  /*1850*/  LEA R3, R3, UR41, 0x3 ;  /* 0x0000002903037c11 */ /* 0x000fe4000f8e18ff */
[----:B------:R-:W-:-:S04]  /*1860*/  SHF.L.U32 R0, R0, 0x1f, RZ ;  /* 0x0000001f00007819 */ /* 0x000fc800000006ff */
[----:B------:R1:W2:Y:S01]  /*1870*/  SYNCS.PHASECHK.TRANS64.TRYWAIT P1, [R3+URZ], R0 ;  /* 0x00000000030075a7 */ /* 0x0002a2000802017f */
[----:B------:R-:W-:Y:S05]  /*1880*/  @!P0 BRA `(.L_x_19) ;  /* 0x0000000000048947 */ /* 0x000fea0003800000 */
[----:B------:R-:W-:Y:S01]  /*1890*/  BPT.TRAP 0x1 ;  /* 0x000000040000795c */ /* 0x000fe20000300000 */
.L_x_19:
[----:B--2---:R-:W-:Y:S05]  /*18a0*/  @P1 BRA `(.L_x_20) ;  /* 0x0000000000081947 */ /* 0x004fea0003800000 */
[----:B------:R-:W2:Y:S02]  /*18b0*/  SYNCS.PHASECHK.TRANS64.TRYWAIT P1, [R3+URZ], R0 ;  /* 0x00000000030075a7 */ /* 0x000ea4000802017f */
[----:B--2---:R-:W-:Y:S05]  /*18c0*/  @!P1 BRA `(.L_x_21) ;  /* 0x0000006400b89947 */ /* 0x004fea0003800000 */
.L_x_20:
[----:B------:R-:W-:Y:S05]  /*18d0*/  WARPSYNC.ALL ;  /* 0x0000000000007948 */ /* 0x000fea0003800000 */
[----:B------:R-:W-:Y:S01]  /*18e0*/  ULEA UR4, UR38, UR44, 0x8 ;  /* 0x0000002c26047291 */ /* 0x000fe2000f8e403f */
[----:B------:R-:W-:Y:S01]  /*18f0*/  WARPGROUP.ARRIVE ;  /* 0x00000000000079c5 */ /* 0x000fe20000000000 */
[----:B------:R-:W-:Y:S01]  /*1900*/  ULEA UR6, UR38, UR45, 0x9 ;  /* 0x0000002d26067291 */ /* 0x000fe2000f8e483f */
[----:B-12---:R-:W-:Y:S01]  /*1910*/  IMAD.U32 R0, RZ, RZ, UR43 ;  /* 0x0000002bff007e24 */ /* 0x006fe2000f8e00ff */
[----:B------:R-:W-:Y:S01]  /*1920*/  UMOV UR5, 0x80000020 ;  /* 0x8000002000057882 */ /* 0x000fe20000000000 */
[----:B------:R-:W-:-:S03]  /*1930*/  UMOV UR7, 0x80000020 ;  /* 0x8000002000077882 */ /* 0x000fc60000000000 */
[----:B------:R-:W-:-:S03]  /*1940*/  ISETP.GE.AND P1, PT, R0, 0x1, PT ;  /* 0x000000010000780c */ /* 0x000fc60003f26270 */
[----:B------:R-:W-:Y:S01]  /*1950*/  HGMMA.64x128x16.F32 R24, gdesc[UR4], RZ, !UPT, gsb0 ;  /* 0x01e00000041879f0 */ /* 0x000fe2000c0008ff */
[----:B------:R-:W-:Y:S02]  /*1960*/  UIADD3 UR4, UR4, 0x2, URZ ;  /* 0x0000000204047890 */ /* 0x000fe4000fffe03f */
[----:B------:R-:W-:Y:S01]  /*1970*/  UIADD3 UR6, UR6, 0x2, URZ ;  /* 0x0000000206067890 */ /* 0x000fe2000fffe03f */
[----:B------:R-:W-:Y:S01]  /*1980*/  UMOV UR5, 0x80000020 ;  /* 0x8000002000057882 */ /* 0x000fe20000000000 */
[----:B------:R-:W-:Y:S01]  /*1990*/  UMOV UR7, 0x80000020 ;  /* 0x8000002000077882 */ /* 0x000fe20000000000 */
[----:B------:R-:W-:Y:S02]  /*19a0*/  WARPGROUP.DEPBAR.LE gsb0, 0x0 ;  /* 0x00008000000079c5 */ /* 0x000fe40000010000 */
[----:B------:R-:W-:-:S06]  /*19b0*/  WARPGROUP.ARRIVE ;  /* 0x00000000000079c5 */ /* 0x000fcc0000000000 */
[----:B------:R-:W-:Y:S03]  /*19c0*/  HGMMA.64x128x16.F32 R24, gdesc[UR4], R24, gsb0 ;  /* 0x01e00000041879f0 */ /* 0x000fe60008000818 */
[----:B------:R-:W-:Y:S02]  /*19d0*/  WARPGROUP.DEPBAR.LE gsb0, 0x0 ;  /* 0x00008000000079c5 */ /* 0x000fe40000010000 */
[----:B------:R-:W-:Y:S05]  /*19e0*/  @!P1 BRA `(.L_x_22) ;  /* 0x0000000000d09947 */ /* 0x000fea0003800000 */
[----:B------:R-:W-:Y:S01]  /*19f0*/  UIADD3 UR4, UR38, 0x1, URZ ;  /* 0x0000000126047890 */ /* 0x000fe2000fffe03f */
[----:B------:R-:W-:Y:S01]  /*1a00*/  IMAD.U32 R0, RZ, RZ, UR43 ;  /* 0x0000002bff007e24 */ /* 0x000fe2000f8e00ff */
[----:B------:R-:W-:Y:S02]  /*1a10*/  UMOV UR9, UR38 ;  /* 0x0000002600097c82 */ /* 0x000fe40008000000 */
[----:B------:R-:W-:-:S04]  /*1a20*/  UISETP.NE.AND UP0, UPT, UR4, 0x12, UPT ;  /* 0x000000120400788c */ /* 0x000fc8000bf05270 */
[----:B------:R-:W-:Y:S02]  /*1a30*/  USEL UR5, URZ, 0x1, UP0 ;  /* 0x000000013f057887 */ /* 0x000fe40008000000 */
[----:B------:R-:W-:Y:S02]  /*1a40*/  USEL UR8, UR4, URZ, UP0 ;  /* 0x0000003f04087287 */ /* 0x000fe40008000000 */
[----:B------:R-:W-:-:S06]  /*1a50*/  ULOP3.LUT UR5, UR39, UR5, URZ, 0x3c, !UPT ;  /* 0x0000000527057292 */ /* 0x000fcc000f8e3c3f */
[----:B------:R-:W-:-:S07]  /*1a60*/  IMAD.U32 R5, RZ, RZ, UR5 ;  /* 0x00000005ff057e24 */ /* 0x000fce000f8e00ff */
.L_x_29:
[----:B-12---:R-:W-:Y:S05]  /*1a70*/  @!P0 BRA `(.L_x_23) ;  /* 0x0000000000048947 */ /* 0x006fea0003800000 */
[----:B------:R-:W-:Y:S01]  /*1a80*/  BPT.TRAP 0x1 ;  /* 0x000000040000795c */ /* 0x000fe20000300000 */
.L_x_23:
[----:B------:R-:W-:Y:S01]  /*1a90*/  ULEA UR4, UR8, UR41, 0x3 ;  /* 0x0000002908047291 */ /* 0x000fe2000f8e183f */
[----:B------:R-:W-:-:S08]  /*1aa0*/  SHF.L.U32 R3, R5, 0x1f, RZ ;  /* 0x0000001f05037819 */ /* 0x000fd000000006ff */
[----:B------:R1:W2:Y:S01]  /*1ab0*/  SYNCS.PHASECHK.TRANS64.TRYWAIT P1, [UR4], R3 ;  /* 0x00000003ff0075a7 */ /* 0x0002a20008020144 */
[----:B------:R-:W-:Y:S05]  /*1ac0*/  @!P0 BRA `(.L_x_24) ;  /* 0x0000000000048947 */ /* 0x000fea0003800000 */
[----:B------:R-:W-:Y:S01]  /*1ad0*/  BPT.TRAP 0x1 ;  /* 0x000000040000795c */ /* 0x000fe20000300000 */
.L_x_24:
[----:B--2---:R-:W-:Y:S05]  /*1ae0*/  @P1 BRA `(.L_x_25) ;  /* 0x0000000000081947 */ /* 0x004fea0003800000 */
[----:B------:R-:W2:Y:S02]  /*1af0*/  SYNCS.PHASECHK.TRANS64.TRYWAIT P1, [UR4], R3 ;  /* 0x00000003ff0075a7 */ /* 0x000ea40008020144 */
[----:B--2---:R-:W-:Y:S05]  /*1b00*/  @!P1 BRA `(.L_x_26) ;  /* 0x00000064003c9947 */ /* 0x004fea0003800000 */
.L_x_25:
[----:B------:R-:W-:Y:S01]  /*1b10*/  ULEA UR4, UR8, UR44, 0x8 ;  /* 0x0000002c08047291 */ /* 0x000fe2000f8e403f */
[----:B------:R-:W-:Y:S01]  /*1b20*/  WARPGROUP.ARRIVE ;  /* 0x00000000000079c5 */ /* 0x000fe20000000000 */
[----:B------:R-:W-:Y:S01]  /*1b30*/  ULEA UR6, UR8, UR45, 0x9 ;  /* 0x0000002d08067291 */ /* 0x000fe2000f8e483f */
[----:B------:R-:W-:Y:S01]  /*1b40*/  UMOV UR5, 0x80000020 ;  /* 0x8000002000057882 */ /* 0x000fe20000000000 */
[----:B------:R-:W-:-:S07]  /*1b50*/  UMOV UR7, 0x80000020 ;  /* 0x8000002000077882 */ /* 0x000fce0000000000 */
[----:B------:R-:W-:Y:S01]  /*1b60*/  HGMMA.64x128x16.F32 R24, gdesc[UR4], R24, gsb0 ;  /* 0x01e00000041879f0 */ /* 0x000fe20008000818 */
        /* <DEDUP_REMOVED lines=9> */
[----:B------:R-:W-:Y:S01]  /*1c00*/  BPT.TRAP 0x1 ;  /* 0x000000040000795c */ /* 0x000fe20000300000 */
.L_x_27:
[----:B------:R-:W-:Y:S01]  /*1c10*/  ULEA UR4, UR9, UR41, 0x3 ;  /* 0x0000002909047291 */ /* 0x000fe2000f8e183f */
[----:B------:R-:W-:-:S03]  /*1c20*/  ISETP.GT.U32.AND P1, PT, R16, 0x1, PT ;  /* 0x000000011000780c */ /* 0x000fc60003f24070 */
[----:B------:R-:W-:-:S04]  /*1c30*/  UIADD3 UR4, UR4, 0x90, URZ ;  /* 0x0000009004047890 */ /* 0x000fc8000fffe03f */
[----:B------:R-:W-:-:S09]  /*1c40*/  UPRMT UR4, URZ, 0x654, UR4 ;  /* 0x000006543f047896 */ /* 0x000fd20008000004 */
[----:B------:R-:W-:Y:S01]  /*1c50*/  SYNCS.ARRIVE.TRANS64.RED.A1T0 RZ, [UR4], RZ ;  /* 0x000000ffffff79a7 */ /* 0x000fe20008100404 */
[----:B------:R-:W-:Y:S05]  /*1c60*/  @P1 BRA `(.L_x_28) ;  /* 0x0000000000041947 */ /* 0x000fea0003800000 */
[----:B------:R-:W-:Y:S01]  /*1c70*/  BPT.TRAP 0x1 ;  /* 0x000000040000795c */ /* 0x000fe20000300000 */
.L_x_28:
[----:B------:R-:W-:Y:S01]  /*1c80*/  UIADD3 UR8, UR8, 0x1, URZ ;  /* 0x0000000108087890 */ /* 0x000fe2000fffe03f */
[C---:B------:R-:W-:Y:S01]  /*1c90*/  ISETP.GT.AND P1, PT, R0.reuse, 0x1, PT ;  /* 0x000000010000780c */ /* 0x040fe20003f24270 */
[----:B------:R-:W-:Y:S01]  /*1ca0*/  UIADD3 UR9, UR9, 0x1, URZ ;  /* 0x0000000109097890 */ /* 0x000fe2000fffe03f */
[----:B------:R-:W-:Y:S01]  /*1cb0*/  VIADD R0, R0, 0xffffffff ;  /* 0xffffffff00007836 */ /* 0x000fe20000000000 */
[----:B------:R-:W-:Y:S02]  /*1cc0*/  UISETP.NE.AND UP0, UPT, UR8, 0x12, UPT ;  /* 0x000000120800788c */ /* 0x000fe4000bf05270 */
[----:B------:R-:W-:Y:S02]  /*1cd0*/  UISETP.NE.AND UP1, UPT, UR9, 0x12, UPT ;  /* 0x000000120900788c */ /* 0x000fe4000bf25270 */
[----:B------:R-:W-:Y:S02]  /*1ce0*/  USEL UR4, URZ, 0x1, UP0 ;  /* 0x000000013f047887 */ /* 0x000fe40008000000 */
[----:B------:R-:W-:-:S02]  /*1cf0*/  USEL UR8, UR8, URZ, UP0 ;  /* 0x0000003f08087287 */ /* 0x000fc40008000000 */
[----:B------:R-:W-:Y:S02]  /*1d00*/  USEL UR9, UR9, URZ, UP1 ;  /* 0x0000003f09097287 */ /* 0x000fe40008800000 */
[----:B------:R-:W-:Y:S01]  /*1d10*/  LOP3.LUT R5, R5, UR4, RZ, 0x3c, !PT ;  /* 0x0000000405057c12 */ /* 0x000fe2000f8e3cff */
[----:B------:R-:W-:Y:S09]  /*1d20*/  @P1 BRA `(.L_x_29) ;  /* 0xfffffffc00501947 */ /* 0x000ff2000383ffff */
.L_x_22:
[----:B------:R-:W3:Y:S01]  /*1d30*/  LDC R0, c[0x0][0x28c] ;  /* 0x0000a300ff007b82 */ /* 0x000ee20000000800 */
[----:B------:R4:W-:Y:S01]  /*1d40*/  SYNCS.ARRIVE.TRANS64.A1T0 RZ, [R94+UR47], RZ ;  /* 0x000000ff5eff79a7 */ /* 0x0009e2000810002f */
[----:B---3--:R-:W-:-:S13]  /*1d50*/  ISETP.GE.AND P1, PT, R0, 0x1, PT ;  /* 0x000000010000780c */ /* 0x008fda0003f26270 */
[----:B----4-:R-:W-:Y:S05]  /*1d60*/  @!P1 BRA `(.L_x_30) ;  /* 0x0000000000349947 */ /* 0x010fea0003800000 */
[----:B------:R-:W-:Y:S05]  /*1d70*/  @!P0 BRA `(.L_x_31) ;  /* 0x0000000000048947 */ /* 0x000fea0003800000 */
[----:B------:R-:W-:Y:S01]  /*1d80*/  BPT.TRAP 0x1 ;  /* 0x000000040000795c */ /* 0x000fe20000300000 */
.L_x_31:
[----:B------:R-:W-:Y:S01]  /*1d90*/  UIADD3 UR6, UR43, UR38, URZ ;  /* 0x000000262b067290 */ /* 0x000fe2000fffe03f */
[----:B------:R-:W-:-:S03]  /*1da0*/  ISETP.GT.U32.AND P0, PT, R16, 0x1, PT ;  /* 0x000000011000780c */ /* 0x000fc60003f04070 */
[----:B------:R-:W-:-:S04]  /*1db0*/  UIMAD.WIDE.U32 UR4, UR6, 0x38e38e39, URZ ;  /* 0x38e38e39060478a5 */ /* 0x000fc8000f8e003f */
[----:B------:R-:W-:-:S04]  /*1dc0*/  USHF.R.U32.HI UR4, URZ, 0x2, UR5 ;  /* 0x000000023f047899 */ /* 0x000fc80008011605 */
[----:B------:R-:W-:-:S04]  /*1dd0*/  UIMAD UR6, UR4, -0x12, UR6 ;  /* 0xffffffee040678a4 */ /* 0x000fc8000f8e0206 */
[----:B------:R-:W-:-:S04]  /*1de0*/  ULEA UR6, UR6, UR41, 0x3 ;  /* 0x0000002906067291 */ /* 0x000fc8000f8e183f */
[----:B------:R-:W-:-:S04]  /*1df0*/  UIADD3 UR6, UR6, 0x90, URZ ;  /* 0x0000009006067890 */ /* 0x000fc8000fffe03f */
[----:B------:R-:W-:-:S09]  /*1e00*/  UPRMT UR6, URZ, 0x654, UR6 ;  /* 0x000006543f067896 */ /* 0x000fd20008000006 */
[----:B------:R-:W-:Y:S01]  /*1e10*/  SYNCS.ARRIVE.TRANS64.RED.A1T0 RZ, [UR6], RZ ;  /* 0x000000ffffff79a7 */ /* 0x000fe20008100406 */
[----:B------:R-:W-:Y:S05]  /*1e20*/  @P0 BRA `(.L_x_30) ;  /* 0x0000000000040947 */ /* 0x000fea0003800000 */
[----:B------:R-:W-:Y:S01]  /*1e30*/  BPT.TRAP 0x1 ;  /* 0x000000040000795c */ /* 0x000fe20000300000 */
.L_x_30:
[----:B------:R-:W-:Y:S01]  /*1e40*/  SHF.L.U32 R0, R101, 0x1f, RZ ;  /* 0x0000001f65007819 */ /* 0x000fe200000006ff */
[----:B------:R-:W-:Y:S01]  /*1e50*/  UIADD3 UR38, UR46, UR38, URZ ;  /* 0x000000262e267290 */ /* 0x000fe2000fffe03f */
[----:B------:R-:W3:Y:S01]  /*1e60*/  LDC R9, c[0x0][0x288] ;  /* 0x0000a200ff097b82 */ /* 0x000ee20000000800 */
[----:B------:R-:W-:Y:S01]  /*1e70*/  UISETP.GE.U32.AND UP1, UPT, UR46, 0x12, UPT ;  /* 0x000000122e00788c */ /* 0x000fe2000bf26070 */
[----:B------:R-:W-:Y:S01]  /*1e80*/  IMAD.SHL.U32 R10, R92, 0x2, RZ ;  /* 0x000000025c0a7824 */ /* 0x000fe200078e00ff */
[----:B------:R-:W-:Y:S02]  /*1e90*/  UISETP.GT.U32.AND UP0, UPT, UR38, 0x11, UPT ;  /* 0x000000112600788c */ /* 0x000fe4000bf04070 */
[----:B------:R-:W-:Y:S02]  /*1ea0*/  UIMAD.WIDE.U32 UR4, UR38, 0x38e38e39, URZ ;  /* 0x38e38e39260478a5 */ /* 0x000fe4000f8e003f */
[----:B------:R-:W-:Y:S01]  /*1eb0*/  UISETP.LT.U32.AND UP0, UPT, UR46, 0x12, UP0 ;  /* 0x000000122e00788c */ /* 0x000fe20008701070 */
[----:B------:R-:W4:Y:S01]  /*1ec0*/  SYNCS.PHASECHK.TRANS64.TRYWAIT P0, [R93+UR42+0x10], R0 ;  /* 0x000010005d0075a7 */ /* 0x000f22000800016a */
[----:B------:R-:W-:Y:S01]  /*1ed0*/  USHF.R.U32.HI UR4, URZ, 0x2, UR5 ;  /* 0x000000023f047899 */ /* 0x000fe20008011605 */
[----:B------:R-:W-:Y:S01]  /*1ee0*/  SHF.R.S32.HI R11, RZ, 0x1f, R10 ;  /* 0x0000001fff0b7819 */ /* 0x000fe2000001140a */
[----:B------:R-:W-:-:S02]  /*1ef0*/  USEL UR6, URZ, 0x1, !UP0 ;  /* 0x000000013f067887 */ /* 0x000fc4000c000000 */
[----:B------:R-:W-:Y:S02]  /*1f00*/  UIMAD UR38, UR4, -0x12, UR38 ;  /* 0xffffffee042678a4 */ /* 0x000fe4000f8e0226 */
[----:B------:R-:W-:-:S04]  /*1f10*/  ULOP3.LUT UR39, UR39, UR6, URZ, 0x3c, !UPT ;  /* 0x0000000627277292 */ /* 0x000fc8000f8e3c3f */
[----:B------:R-:W-:Y:S01]  /*1f20*/  @UP1 ULOP3.LUT UR39, UR39, 0x1, UR4, 0x78, !UPT ;  /* 0x0000000127271892 */ /* 0x000fe2000f8e7804 */
[----:B---34-:R-:W-:Y:S11]  /*1f30*/  @!P0 BRA `(.L_x_32) ;  /* 0x0000006000488947 */ /* 0x018ff60003800000 */
.L_x_200:
[----:B---3--:R-:W-:Y:S01]  /*1f40*/  IMAD.SHL.U32 R0, R19, 0x40, RZ ;  /* 0x0000004013007824 */ /* 0x008fe200078e00ff */
[----:B------:R-:W-:Y:S01]  /*1f50*/  ULDC UR6, c[0x0][0x284] ;  /* 0x0000a10000067ab9 */ /* 0x000fe20000000800 */
[----:B------:R-:W-:Y:S01]  /*1f60*/  IMAD.SHL.U32 R20, R22, 0x80, RZ ;  /* 0x0000008016147824 */ /* 0x000fe200078e00ff */
[----:B0-----:R-:W-:Y:S01]  /*1f70*/  SHF.R.S32.HI R13, RZ, 0x1f, R2 ;  /* 0x0000001fff0d7819 */ /* 0x001fe20000011402 */
[----:B------:R-:W-:Y:S01]  /*1f80*/  ULDC.64 UR4, c[0x0][0x5d0] ;  /* 0x0001740000047ab9 */ /* 0x000fe20000000a00 */
[----:B------:R-:W-:Y:S01]  /*1f90*/  ISETP.GE.AND P0, PT, R0, UR6, PT ;  /* 0x0000000600007c0c */ /* 0x000fe2000bf06270 */
[----:B--2---:R-:W-:Y:S01]  /*1fa0*/  IMAD.WIDE.U32 R4, R2, UR4, R10 ;  /* 0x0000000402047c25 */ /* 0x004fe2000f8e000a */
[----:B------:R-:W-:Y:S02]  /*1fb0*/  SHF.R.S32.HI R21, RZ, 0x1f, R20 ;  /* 0x0000001fff157819 */ /* 0x000fe40000011414 */
[C---:B------:R-:W-:Y:S01]  /*1fc0*/  ISETP.GE.OR P0, PT, R20.reuse, R9, P0 ;  /* 0x000000091400720c */ /* 0x040fe20000706670 */
[----:B-1----:R-:W-:Y:S01]  /*1fd0*/  IMAD R3, R13, UR4, RZ ;  /* 0x000000040d037c24 */ /* 0x002fe2000f8e02ff */
[----:B------:R-:W-:-:S03]  /*1fe0*/  IADD3 R4, P1, R20, R4, RZ ;  /* 0x0000000414047210 */ /* 0x000fc60007f3e0ff */
[----:B------:R-:W-:-:S05]  /*1ff0*/  IMAD R3, R2, UR5, R3 ;  /* 0x0000000502037c24 */ /* 0x000fca000f8e0203 */
[----:B------:R-:W-:-:S03]  /*2000*/  IADD3.X R5, R21, R5, R3, P1, !PT ;  /* 0x0000000515057210 */ /* 0x000fc60000ffe403 */
[----:B------:R-:W-:Y:S05]  /*2010*/  @P0 BRA `(.L_x_33) ;  /* 0x0000004000300947 */ /* 0x000fea0003800000 */
[----:B------:R-:W0:Y:S01]  /*2020*/  LDC.64 R6, c[0x0][0x5c8] ;  /* 0x00017200ff067b82 */ /* 0x000e220000000a00 */
[----:B-----5:R-:W-:Y:S01]  /*2030*/  FSETP.NEU.AND P0, PT, R89, RZ, PT ;  /* 0x000000ff5900720b */ /* 0x020fe20003f0d000 */
[----:B------:R-:W-:Y:S01]  /*2040*/  IMAD R3, R92, -0x2, R9 ;  /* 0xfffffffe5c037824 */ /* 0x000fe200078e0209 */
[----:B------:R-:W-:Y:S01]  /*2050*/  BSSY B0, `(.L_x_33) ;  /* 0x0000408000007945 */ /* 0x000fe20003800000 */
[----:B------:R-:W-:-:S04]  /*2060*/  IMAD.WIDE R102, R19, 0x40, R90 ;  /* 0x0000004013667825 */ /* 0x000fc800078e025a */
[----:B------:R-:W-:Y:S02]  /*2070*/  IMAD.IADD R3, R3, 0x1, -R20 ;  /* 0x0000000103037824 */ /* 0x000fe400078e0a14 */
[----:B------:R-:W-:-:S03]  /*2080*/  IMAD.IADD R0, R97, 0x1, -R0 ;  /* 0x0000000161007824 */ /* 0x000fc600078e0a00 */
[----:B------:R-:W-:-:S04]  /*2090*/  ISETP.GT.AND P2, PT, R3, RZ, PT ;  /* 0x000000ff0300720c */ /* 0x000fc80003f44270 */
[----:B------:R-:W-:Y:S01]  /*20a0*/  ISETP.GT.AND P1, PT, R0, RZ, P2 ;  /* 0x000000ff0000720c */ /* 0x000fe20001724270 */
[-C--:B0-----:R-:W-:Y:S02]  /*20b0*/  IMAD R8, R103, R6.reuse, RZ ;  /* 0x0000000667087224 */ /* 0x081fe400078e02ff */
[----:B------:R-:W-:-:S04]  /*20c0*/  IMAD.WIDE.U32 R104, R102, R6, R4 ;  /* 0x0000000666687225 */ /* 0x000fc800078e0004 */
[----:B------:R-:W-:-:S04]  /*20d0*/  IMAD R5, R102, R7, R8 ;  /* 0x0000000766057224 */ /* 0x000fc800078e0208 */
[----:B------:R-:W-:Y:S01]  /*20e0*/  IMAD.IADD R9, R105, 0x1, R5 ;  /* 0x0000000169097824 */ /* 0x000fe200078e0205 */
[----:B------:R-:W-:Y:S06]  /*20f0*/  @!P0 BRA `(.L_x_34) ;  /* 0x0000002c00248947 */ /* 0x000fec0003800000 */
[----:B------:R-:W0:Y:S01]  /*2100*/  LDC.64 R106, c[0x0][0x5b8] ;  /* 0x00016e00ff6a7b82 */ /* 0x000e220000000a00 */
[----:B------:R-:W-:-:S07]  /*2110*/  ULDC.64 UR4, c[0x0][0x5c0] ;  /* 0x0001700000047ab9 */ /* 0x000fce0000000a00 */
[----:B------:R-:W1:Y:S08]  /*2120*/  LDC.64 R108, c[0x0][0x5b0] ;  /* 0x00016c00ff6c7b82 */ /* 0x000e700000000a00 */
[----:B------:R-:W2:Y:S01]  /*2130*/  LDC.64 R110, c[0x0][0x5a8] ;  /* 0x00016a00ff6e7b82 */ /* 0x000ea20000000a00 */
[-C--:B0-----:R-:W-:Y:S02]  /*2140*/  IMAD R8, R13, R106.reuse, RZ ;  /* 0x0000006a0d087224 */ /* 0x081fe400078e02ff */
[----:B------:R-:W-:-:S04]  /*2150*/  IMAD.WIDE.U32 R4, R2, R106, R10 ;  /* 0x0000006a02047225 */ /* 0x000fc800078e000a */
[----:B------:R-:W-:Y:S01]  /*2160*/  IMAD R105, R2, R107, R8 ;  /* 0x0000006b02697224 */ /* 0x000fe200078e0208 */
[----:B------:R-:W-:Y:S01]  /*2170*/  IADD3 R12, P0, R20, R4, RZ ;  /* 0x00000004140c7210 */ /* 0x000fe20007f1e0ff */
[----:B-1----:R-:W-:-:S03]  /*2180*/  IMAD R4, R103, R108, RZ ;  /* 0x0000006c67047224 */ /* 0x002fc600078e02ff */
[----:B------:R-:W-:Y:S01]  /*2190*/  IADD3.X R13, R21, R5, R105, P0, !PT ;  /* 0x00000005150d7210 */ /* 0x000fe200007fe469 */
[C---:B------:R-:W-:Y:S02]  /*21a0*/  IMAD R107, R102.reuse, R109, R4 ;  /* 0x0000006d666b7224 */ /* 0x040fe400078e0204 */
[----:B------:R-:W-:-:S04]  /*21b0*/  IMAD.WIDE.U32 R4, R102, R108, R12 ;  /* 0x0000006c66047225 */ /* 0x000fc800078e000c */
[----:B------:R-:W-:Y:S01]  /*21c0*/  IMAD.IADD R5, R5, 0x1, R107 ;  /* 0x0000000105057824 */ /* 0x000fe200078e026b */
[----:B--2---:R-:W-:-:S04]  /*21d0*/  LEA R14, P0, R4, R110, 0x1 ;  /* 0x0000006e040e7211 */ /* 0x004fc800078008ff */
[----:B------:R-:W-:-:S05]  /*21e0*/  LEA.HI.X R15, R4, R111, R5, 0x1, P0 ;  /* 0x0000006f040f7211 */ /* 0x000fca00000f0c05 */
[----:B------:R-:W2:Y:S01]  /*21f0*/  @P1 LDG.E.LTC128B.U16 R19, desc[UR36][R14.64] ;  /* 0x000000240e131981 */ /* 0x000ea2000c1e1520 */
[----:B------:R-:W-:Y:S01]  /*2200*/  IMAD.WIDE.U32 R4, R102, R108, R20 ;  /* 0x0000006c66047225 */ /* 0x000fe200078e0014 */
[----:B------:R-:W-:Y:S02]  /*2210*/  BSSY B1, `(.L_x_35) ;  /* 0x0000015000017945 */ /* 0x000fe40003800000 */
[----:B------:R-:W-:-:S04]  /*2220*/  IADD3 R98, P0, R10, R4, RZ ;  /* 0x000000040a627210 */ /* 0x000fc80007f1e0ff */
[----:B------:R-:W-:Y:S02]  /*2230*/  IADD3.X R99, R11, R107, R5, P0, !PT ;  /* 0x0000006b0b637210 */ /* 0x000fe400007fe405 */
[----:B------:R-:W-:Y:S01]  /*2240*/  LEA R8, P0, R104, UR4, 0x1 ;  /* 0x0000000468087c11 */ /* 0x000fe2000f8008ff */
[----:B------:R-:W-:-:S03]  /*2250*/  IMAD.WIDE.U32 R98, R2, R106, R98 ;  /* 0x0000006a02627225 */ /* 0x000fc600078e0062 */
[----:B------:R-:W-:Y:S02]  /*2260*/  LEA.HI.X R9, R104, UR5, R9, 0x1, P0 ;  /* 0x0000000568097c11 */ /* 0x000fe400080f0c09 */
[----:B------:R-:W-:-:S04]  /*2270*/  ISETP.GT.AND P0, PT, R3, 0x1, PT ;  /* 0x000000010300780c */ /* 0x000fc80003f04270 */
[----:B------:R-:W-:Y:S01]  /*2280*/  ISETP.GT.AND P3, PT, R0, RZ, P0 ;  /* 0x000000ff0000720c */ /* 0x000fe20000764270 */
[----:B--2---:R-:W-:-:S05]  /*2290*/  HADD2.F32 R4, -RZ, R19.H0_H0 ;  /* 0x20000013ff047230 */ /* 0x004fca0000004100 */
[----:B------:R-:W-:Y:S01]  /*22a0*/  FMUL R5, R4, R89 ;  /* 0x0000005904057220 */ /* 0x000fe20000400000 */
[----:B------:R-:W-:-:S03]  /*22b0*/  LEA R4, P4, R98, R110, 0x1 ;  /* 0x0000006e62047211 */ /* 0x000fc600078808ff */
[----:B------:R-:W-:-:S05]  /*22c0*/  FFMA R5, R24, R88, R5 ;  /* 0x0000005818057223 */ /* 0x000fca0000000005 */
[----:B------:R-:W-:Y:S01]  /*22d0*/  F2FP.F16.F32.PACK_AB R14, RZ, R5 ;  /* 0x00000005ff0e723e */ /* 0x000fe200000000ff */
[----:B------:R-:W-:-:S03]  /*22e0*/  IMAD.IADD R5, R105, 0x1, R99 ;  /* 0x0000000169057824 */ /* 0x000fc600078e0263 */
[----:B------:R-:W-:Y:S01]  /*22f0*/  PRMT R15, R14, 0x7610, R15 ;  /* 0x000076100e0f7816 */ /* 0x000fe2000000000f */
[----:B------:R-:W-:Y:S01]  /*2300*/  IMAD.SHL.U32 R14, R108, 0x8, RZ ;  /* 0x000000086c0e7824 */ /* 0x000fe200078e00ff */
[----:B------:R-:W-:-:S03]  /*2310*/  LEA.HI.X R5, R98, R111, R5, 0x1, P4 ;  /* 0x0000006f62057211 */ /* 0x000fc600020f0c05 */
[----:B------:R0:W-:Y:S02]  /*2320*/  @P1 STG.E.U16 desc[UR36][R8.64], R15 ;  /* 0x0000000f08001986 */ /* 0x0001e4000c101524 */
[----:B0-----:R-:W-:Y:S01]  /*2330*/  SHF.L.U64.HI R15, R108, 0x3, R109 ;  /* 0x000000036c0f7819 */ /* 0x001fe2000001026d */
[----:B------:R-:W-:Y:S06]  /*2340*/  @!P3 BRA `(.L_x_36) ;  /* 0x000000000004b947 */ /* 0x000fec0003800000 */
[----:B------:R0:W5:Y:S02]  /*2350*/  LDG.E.LTC128B.U16 R19, desc[UR36][R4.64+0x2] ;  /* 0x0000022404137981 */ /* 0x000164000c1e1520 */
.L_x_36:
[----:B------:R-:W-:Y:S05]  /*2360*/  BSYNC B1 ;  /* 0x0000000000017941 */ /* 0x000fea0003800000 */
.L_x_35:
[----:B-----5:R-:W-:Y:S01]  /*2370*/  HADD2.F32 R22, -RZ, R19.H0_H0 ;  /* 0x20000013ff167230 */ /* 0x020fe20000004100 */
[----:B------:R-:W-:Y:S01]  /*2380*/  ISETP.GT.AND P2, PT, R0, 0x8, P2 ;  /* 0x000000080000780c */ /* 0x000fe20001744270 */
[----:B------:R-:W-:-:S04]  /*2390*/  IMAD.WIDE.U32 R14, R102, R108, R14 ;  /* 0x0000006c660e7225 */ /* 0x000fc800078e000e */
[----:B------:R-:W-:Y:S01]  /*23a0*/  FMUL R22, R22, R89 ;  /* 0x0000005916167220 */ /* 0x000fe20000400000 */
[----:B------:R-:W-:Y:S01]  /*23b0*/  IMAD.IADD R107, R107, 0x1, R15 ;  /* 0x000000016b6b7824 */ /* 0x000fe200078e020f */
[----:B------:R-:W-:Y:S02]  /*23c0*/  IADD3 R15, P1, R12, R14, RZ ;  /* 0x0000000e0c0f7210 */ /* 0x000fe40007f3e0ff */
[----:B------:R-:W-:-:S03]  /*23d0*/  FFMA R22, R25, R88, R22 ;  /* 0x0000005819167223 */ /* 0x000fc60000000016 */
[----:B------:R-:W-:Y:S01]  /*23e0*/  IMAD.X R24, R107, 0x1, R13, P1 ;  /* 0x000000016b187824 */ /* 0x000fe200008e060d */
[C---:B------:R-:W-:Y:S02]  /*23f0*/  LEA R12, P1, R15.reuse, R110, 0x1 ;  /* 0x0000006e0f0c7211 */ /* 0x040fe400078208ff */
[----:B------:R-:W-:Y:S02]  /*2400*/  F2FP.F16.F32.PACK_AB R22, RZ, R22 ;  /* 0x00000016ff16723e */ /* 0x000fe400000000ff */
[----:B------:R-:W-:-:S03]  /*2410*/  LEA.HI.X R13, R15, R111, R24, 0x1, P1 ;  /* 0x0000006f0f0d7211 */ /* 0x000fc600008f0c18 */
[----:B------:R1:W-:Y:S04]  /*2420*/  @P3 STG.E.U16 desc[UR36][R8.64+0x2], R22 ;  /* 0x0000021608003986 */ /* 0x0003e8000c101524 */
[----:B------:R-:W2:Y:S01]  /*2430*/  @P2 LDG.E.LTC128B.U16 R19, desc[UR36][R12.64] ;  /* 0x000000240c132981 */ /* 0x000ea2000c1e1520 */
[----:B------:R-:W-:Y:S01]  /*2440*/  IADD3 R14, P1, P3, R10, R14, R20 ;  /* 0x0000000e0a0e7210 */ /* 0x000fe20007b3e014 */
[----:B------:R-:W-:Y:S01]  /*2450*/  BSSY B1, `(.L_x_37) ;  /* 0x0000011000017945 */ /* 0x000fe20003800000 */
[----:B------:R-:W-:Y:S02]  /*2460*/  SHF.L.U64.HI R7, R6, 0x4, R7 ;  /* 0x0000000406077819 */ /* 0x000fe40000010207 */
[----:B------:R-:W-:Y:S02]  /*2470*/  IADD3.X R15, R11, R107, R21, P1, P3 ;  /* 0x0000006b0b0f7210 */ /* 0x000fe40000fe6415 */
[----:B------:R-:W-:Y:S01]  /*2480*/  ISETP.GT.AND P0, PT, R0, 0x8, P0 ;  /* 0x000000080000780c */ /* 0x000fe20000704270 */
[----:B------:R-:W-:-:S04]  /*2490*/  IMAD.WIDE.U32 R14, R2, R106, R14 ;  /* 0x0000006a020e7225 */ /* 0x000fc800078e000e */
[----:B------:R-:W-:Y:S02]  /*24a0*/  IMAD.IADD R2, R105, 0x1, R15 ;  /* 0x0000000169027824 */ /* 0x000fe400078e020f */
[----:B--2---:R-:W-:-:S05]  /*24b0*/  HADD2.F32 R10, -RZ, R19.H0_H0 ;  /* 0x20000013ff0a7230 */ /* 0x004fca0000004100 */
[----:B------:R-:W-:Y:S01]  /*24c0*/  FMUL R11, R10, R89 ;  /* 0x000000590a0b7220 */ /* 0x000fe20000400000 */
[----:B------:R-:W-:Y:S02]  /*24d0*/  LEA R10, P1, R6, R8, 0x4 ;  /* 0x00000008060a7211 */ /* 0x000fe400078220ff */
[----:B------:R-:W-:Y:S01]  /*24e0*/  LEA R6, P3, R14, R110, 0x1 ;  /* 0x0000006e0e067211 */ /* 0x000fe200078608ff */
[----:B------:R-:W-:-:S05]  /*24f0*/  FFMA R11, R26, R88, R11 ;  /* 0x000000581a0b7223 */ /* 0x000fca000000000b */
[----:B------:R-:W-:Y:S01]  /*2500*/  F2FP.F16.F32.PACK_AB R12, RZ, R11 ;  /* 0x0000000bff0c723e */ /* 0x000fe200000000ff */
[----:B------:R-:W-:Y:S01]  /*2510*/  IMAD.X R11, R7, 0x1, R9, P1 ;  /* 0x00000001070b7824 */ /* 0x000fe200008e0609 */
[----:B------:R-:W-:-:S04]  /*2520*/  LEA.HI.X R7, R14, R111, R2, 0x1, P3 ;  /* 0x0000006f0e077211 */ /* 0x000fc800018f0c02 */
[----:B------:R1:W-:Y:S01]  /*2530*/  @P2 STG.E.U16 desc[UR36][R10.64], R12 ;  /* 0x0000000c0a002986 */ /* 0x0003e2000c101524 */
[----:B------:R-:W-:Y:S05]  /*2540*/  @!P0 BRA `(.L_x_38) ;  /* 0x0000000000048947 */ /* 0x000fea0003800000 */
[----:B------:R2:W5:Y:S02]  /*2550*/  LDG.E.LTC128B.U16 R19, desc[UR36][R6.64+0x2] ;  /* 0x0000022406137981 */ /* 0x000564000c1e1520 */
.L_x_38:
[----:B------:R-:W-:Y:S05]  /*2560*/  BSYNC B1 ;  /* 0x0000000000017941 */ /* 0x000fea0003800000 */
.L_x_37:
[----:B-----5:R-:W-:Y:S01]  /*2570*/  HADD2.F32 R2, -RZ, R19.H0_H0 ;  /* 0x20000013ff027230 */ /* 0x020fe20000004100 */
[----:B------:R-:W-:Y:S01]  /*2580*/  ISETP.GT.AND P1, PT, R3, 0x8, PT ;  /* 0x000000080300780c */ /* 0x000fe20003f24270 */
[----:B------:R-:W-:Y:S03]  /*2590*/  BSSY B1, `(.L_x_39) ;  /* 0x0000008000017945 */ /* 0x000fe60003800000 */
[----:B------:R-:W-:Y:S01]  /*25a0*/  FMUL R2, R2, R89 ;  /* 0x0000005902027220 */ /* 0x000fe20000400000 */
[----:B------:R-:W-:-:S03]  /*25b0*/  ISETP.GT.AND P2, PT, R0, RZ, P1 ;  /* 0x000000ff0000720c */ /* 0x000fc60000f44270 */
[----:B------:R-:W-:-:S05]  /*25c0*/  FFMA R2, R27, R88, R2 ;  /* 0x000000581b027223 */ /* 0x000fca0000000002 */
[----:B------:R-:W-:-:S05]  /*25d0*/  F2FP.F16.F32.PACK_AB R2, RZ, R2 ;  /* 0x00000002ff02723e */ /* 0x000fca00000000ff */
[----:B------:R3:W-:Y:S01]  /*25e0*/  @P0 STG.E.U16 desc[UR36][R10.64+0x2], R2 ;  /* 0x000002020a000986 */ /* 0x0007e2000c101524 */
[----:B------:R-:W-:Y:S05]  /*25f0*/  @!P2 BRA `(.L_x_40) ;  /* 0x000000000004a947 */ /* 0x000fea0003800000 */
[----:B------:R4:W5:Y:S02]  /*2600*/  LDG.E.LTC128B.U16 R19, desc[UR36][R4.64+0x10] ;  /* 0x0000102404137981 */ /* 0x000964000c1e1520 */
.L_x_40:
[----:B------:R-:W-:Y:S05]  /*2610*/  BSYNC B1 ;  /* 0x0000000000017941 */ /* 0x000fea0003800000 */
.L_x_39:
[----:B---3-5:R-:W-:Y:S01]  /*2620*/  HADD2.F32 R2, -RZ, R19.H0_H0 ;  /* 0x20000013ff027230 */ /* 0x028fe20000004100 */
        /* <DEDUP_REMOVED lines=9> */
.L_x_42:
[----:B------:R-:W-:Y:S05]  /*26c0*/  BSYNC B1 ;  /* 0x0000000000017941 */ /* 0x000fea0003800000 */
.L_x_41:
[----:B-----5:R-:W-:Y:S01]  /*26d0*/  HADD2.F32 R2, -RZ, R19.H0_H0 ;  /* 0x20000013ff027230 */ /* 0x020fe20000004100 */
[----:B------:R-:W-:Y:S01]  /*26e0*/  ISETP.GT.AND P1, PT, R0, 0x8, P1 ;  /* 0x000000080000780c */ /* 0x000fe20000f24270 */
[----:B------:R-:W-:Y:S03]  /*26f0*/  BSSY B1, `(.L_x_43) ;  /* 0x0000007000017945 */ /* 0x000fe60003800000 */
[----:B------:R-:W-:-:S04]  /*2700*/  FMUL R2, R2, R89 ;  /* 0x0000005902027220 */ /* 0x000fc80000400000 */
[----:B------:R-:W-:-:S05]  /*2710*/  FFMA R2, R29, R88, R2 ;  /* 0x000000581d027223 */ /* 0x000fca0000000002 */
[----:B------:R-:W-:-:S05]  /*2720*/  F2FP.F16.F32.PACK_AB R2, RZ, R2 ;  /* 0x00000002ff02723e */ /* 0x000fca00000000ff */
[----:B------:R0:W-:Y:S01]  /*2730*/  @P3 STG.E.U16 desc[UR36][R8.64+0x12], R2 ;  /* 0x0000120208003986 */ /* 0x0001e2000c101524 */
[----:B------:R-:W-:Y:S05]  /*2740*/  @!P1 BRA `(.L_x_44) ;  /* 0x0000000000049947 */ /* 0x000fea0003800000 */
[----:B------:R0:W5:Y:S02]  /*2750*/  LDG.E.LTC128B.U16 R19, desc[UR36][R6.64+0x10] ;  /* 0x0000102406137981 */ /* 0x000164000c1e1520 */
.L_x_44:
[----:B------:R-:W-:Y:S05]  /*2760*/  BSYNC B1 ;  /* 0x0000000000017941 */ /* 0x000fea0003800000 */
.L_x_43:
[----:B0----5:R-:W-:Y:S01]  /*2770*/  HADD2.F32 R2, -RZ, R19.H0_H0 ;  /* 0x20000013ff027230 */ /* 0x021fe20000004100 */
[----:B------:R-:W-:Y:S01]  /*2780*/  ISETP.GT.AND P0, PT, R0, 0x8, P0 ;  /* 0x000000080000780c */ /* 0x000fe20000704270 */
[----:B------:R-:W-:Y:S03]  /*2790*/  BSSY B1, `(.L_x_45) ;  /* 0x0000007000017945 */ /* 0x000fe60003800000 */
[----:B---3--:R-:W-:-:S04]  /*27a0*/  FMUL R13, R2, R89 ;  /* 0x00000059020d7220 */ /* 0x008fc80000400000 */
[----:B------:R-:W-:-:S05]  /*27b0*/  FFMA R13, R30, R88, R13 ;  /* 0x000000581e0d7223 */ /* 0x000fca000000000d */
[----:B------:R-:W-:-:S05]  /*27c0*/  F2FP.F16.F32.PACK_AB R13, RZ, R13 ;  /* 0x0000000dff0d723e */ /* 0x000fca00000000ff */
[----:B------:R0:W-:Y:S01]  /*27d0*/  @P1 STG.E.U16 desc[UR36][R10.64+0x10], R13 ;  /* 0x0000100d0a001986 */ /* 0x0001e2000c101524 */
[----:B------:R-:W-:Y:S05]  /*27e0*/  @!P0 BRA `(.L_x_46) ;  /* 0x0000000000048947 */ /* 0x000fea0003800000 */
[----:B------:R3:W5:Y:S02]  /*27f0*/  LDG.E.LTC128B.U16 R19, desc[UR36][R6.64+0x12] ;  /* 0x0000122406137981 */ /* 0x000764000c1e1520 */
.L_x_46:
[----:B------:R-:W-:Y:S05]  /*2800*/  BSYNC B1 ;  /* 0x0000000000017941 */ /* 0x000fea0003800000 */
.L_x_45:
        /* <DEDUP_REMOVED lines=10> */
.L_x_48:
[----:B------:R-:W-:Y:S05]  /*28b0*/  BSYNC B1 ;  /* 0x0000000000017941 */ /* 0x000fea0003800000 */
.L_x_47:
[----:B0----5:R-:W-:Y:S01]  /*28c0*/  HADD2.F32 R2, -RZ, R19.H0_H0 ;  /* 0x20000013ff027230 */ /* 0x021fe20000004100 */
        /* <DEDUP_REMOVED lines=9> */
.L_x_50:
[----:B------:R-:W-:Y:S05]  /*2960*/  BSYNC B1 ;  /* 0x0000000000017941 */ /* 0x000fea0003800000 */
.L_x_49:
        /* <DEDUP_REMOVED lines=9> */
.L_x_52:
[----:B------:R-:W-:Y:S05]  /*2a00*/  BSYNC B1 ;  /* 0x0000000000017941 */ /* 0x000fea0003800000 */
.L_x_51:
[----:B0----5:R-:W-:Y:S01]  /*2a10*/  HADD2.F32 R2, -RZ, R19.H0_H0 ;  /* 0x20000013ff027230 */ /* 0x021fe20000004100 */
        /* <DEDUP_REMOVED lines=8> */
.L_x_54:
[----:B------:R-:W-:Y:S05]  /*2aa0*/  BSYNC B1 ;  /* 0x0000000000017941 */ /* 0x000fea0003800000 */
.L_x_53:
        /* <DEDUP_REMOVED lines=10> */
.L_x_56:
[----:B------:R-:W-:Y:S05]  /*2b50*/  BSYNC B1 ;  /* 0x0000000000017941 */ /* 0x000fea0003800000 */
.L_x_55:
        /* <DEDUP_REMOVED lines=10> */
.L_x_58:
[----:B------:R-:W-:Y:S05]  /*2c00*/  BSYNC B1 ;  /* 0x0000000000017941 */ /* 0x000fea0003800000 */
.L_x_57:
        /* <DEDUP_REMOVED lines=9> */
.L_x_60:
[----:B------:R-:W-:Y:S05]  /*2ca0*/  BSYNC B1 ;  /* 0x0000000000017941 */ /* 0x000fea0003800000 */
.L_x_59:
        /* <DEDUP_REMOVED lines=9> */
.L_x_62:
[----:B------:R-:W-:Y:S05]  /*2d40*/  BSYNC B1 ;  /* 0x0000000000017941 */ /* 0x000fea0003800000 */
.L_x_61:
        /* <DEDUP_REMOVED lines=10> */
.L_x_64:
[----:B------:R-:W-:Y:S05]  /*2df0*/  BSYNC B1 ;  /* 0x0000000000017941 */ /* 0x000fea0003800000 */
.L_x_63:
        /* <DEDUP_REMOVED lines=10> */
.L_x_66:
[----:B------:R-:W-:Y:S05]  /*2ea0*/  BSYNC B1 ;  /* 0x0000000000017941 */ /* 0x000fea0003800000 */
.L_x_65:
        /* <DEDUP_REMOVED lines=9> */
.L_x_68:
[----:B------:R-:W-:Y:S05]  /*2f40*/  BSYNC B1 ;  /* 0x0000000000017941 */ /* 0x000fea0003800000 */
.L_x_67:
        /* <DEDUP_REMOVED lines=9> */
.L_x_70:
[----:B------:R-:W-:Y:S05]  /*2fe0*/  BSYNC B1 ;  /* 0x0000000000017941 */ /* 0x000fea0003800000 */
.L_x_69:
        /* <DEDUP_REMOVED lines=10> */
.L_x_72:
[----:B------:R-:W-:Y:S05]  /*3090*/  BSYNC B1 ;  /* 0x0000000000017941 */ /* 0x000fea0003800000 */
.L_x_71:
        /* <DEDUP_REMOVED lines=10> */
.L_x_74:
[----:B------:R-:W-:Y:S05]  /*3140*/  BSYNC B1 ;  /* 0x0000000000017941 */ /* 0x000fea0003800000 */
.L_x_73:
        /* <DEDUP_REMOVED lines=9> */
.L_x_76:
[----:B------:R-:W-:Y:S05]  /*31e0*/  BSYNC B1 ;  /* 0x0000000000017941 */ /* 0x000fea0003800000 */
.L_x_75:
        /* <DEDUP_REMOVED lines=9> */
.L_x_78:
[----:B------:R-:W-:Y:S05]  /*3280*/  BSYNC B1 ;  /* 0x0000000000017941 */ /* 0x000fea0003800000 */
.L_x_77:
        /* <DEDUP_REMOVED lines=10> */
.L_x_80:
[----:B------:R-:W-:Y:S05]  /*3330*/  BSYNC B1 ;  /* 0x0000000000017941 */ /* 0x000fea0003800000 */
.L_x_79:
        /* <DEDUP_REMOVED lines=10> */
.L_x_82:
[----:B------:R-:W-:Y:S05]  /*33e0*/  BSYNC B1 ;  /* 0x0000000000017941 */ /* 0x000fea0003800000 */
.L_x_81:
        /* <DEDUP_REMOVED lines=9> */
.L_x_84:
[----:B------:R-:W-:Y:S05]  /*3480*/  BSYNC B1 ;  /* 0x0000000000017941 */ /* 0x000fea0003800000 */
.L_x_83:
        /* <DEDUP_REMOVED lines=9> */
.L_x_86:
[----:B------:R-:W-:Y:S05]  /*3520*/  BSYNC B1 ;  /* 0x0000000000017941 */ /* 0x000fea0003800000 */
.L_x_85:
        /* <DEDUP_REMOVED lines=10> */
.L_x_88:
[----:B------:R-:W-:Y:S05]  /*35d0*/  BSYNC B1 ;  /* 0x0000000000017941 */ /* 0x000fea0003800000 */
.L_x_87:
        /* <DEDUP_REMOVED lines=10> */
.L_x_90:
[----:B------:R-:W-:Y:S05]  /*3680*/  BSYNC B1 ;  /* 0x0000000000017941 */ /* 0x000fea0003800000 */
.L_x_89:
        /* <DEDUP_REMOVED lines=9> */
.L_x_92:
[----:B------:R-:W-:Y:S05]  /*3720*/  BSYNC B1 ;  /* 0x0000000000017941 */ /* 0x000fea0003800000 */
.L_x_91:
        /* <DEDUP_REMOVED lines=9> */
.L_x_94:
[----:B------:R-:W-:Y:S05]  /*37c0*/  BSYNC B1 ;  /* 0x0000000000017941 */ /* 0x000fea0003800000 */
.L_x_93:
        /* <DEDUP_REMOVED lines=10> */
.L_x_96:
[----:B------:R-:W-:Y:S05]  /*3870*/  BSYNC B1 ;  /* 0x0000000000017941 */ /* 0x000fea0003800000 */
.L_x_95:
        /* <DEDUP_REMOVED lines=10> */
.L_x_98:
[----:B------:R-:W-:Y:S05]  /*3920*/  BSYNC B1 ;  /* 0x0000000000017941 */ /* 0x000fea0003800000 */
.L_x_97:
        /* <DEDUP_REMOVED lines=9> */
.L_x_100:
[----:B------:R-:W-:Y:S05]  /*39c0*/  BSYNC B1 ;  /* 0x0000000000017941 */ /* 0x000fea0003800000 */
.L_x_99:
        /* <DEDUP_REMOVED lines=9> */
.L_x_102:
[----:B------:R-:W-:Y:S05]  /*3a60*/  BSYNC B1 ;  /* 0x0000000000017941 */ /* 0x000fea0003800000 */
.L_x_101:
        /* <DEDUP_REMOVED lines=10> */
.L_x_104:
[----:B------:R-:W-:Y:S05]  /*3b10*/  BSYNC B1 ;  /* 0x0000000000017941 */ /* 0x000fea0003800000 */
.L_x_103:
        /* <DEDUP_REMOVED lines=10> */
.L_x_106:
[----:B------:R-:W-:Y:S05]  /*3bc0*/  BSYNC B1 ;  /* 0x0000000000017941 */ /* 0x000fea0003800000 */
.L_x_105:
        /* <DEDUP_REMOVED lines=9> */
.L_x_108:
[----:B------:R-:W-:Y:S05]  /*3c60*/  BSYNC B1 ;  /* 0x0000000000017941 */ /* 0x000fea0003800000 */
.L_x_107:
        /* <DEDUP_REMOVED lines=9> */
.L_x_110:
[----:B------:R-:W-:Y:S05]  /*3d00*/  BSYNC B1 ;  /* 0x0000000000017941 */ /* 0x000fea0003800000 */
.L_x_109:
        /* <DEDUP_REMOVED lines=10> */
.L_x_112:
[----:B------:R-:W-:Y:S05]  /*3db0*/  BSYNC B1 ;  /* 0x0000000000017941 */ /* 0x000fea0003800000 */
.L_x_111:
        /* <DEDUP_REMOVED lines=10> */
.L_x_114:
[----:B------:R-:W-:Y:S05]  /*3e60*/  BSYNC B1 ;  /* 0x0000000000017941 */ /* 0x000fea0003800000 */
.L_x_113:
        /* <DEDUP_REMOVED lines=9> */
.L_x_116:
[----:B------:R-:W-:Y:S05]  /*3f00*/  BSYNC B1 ;  /* 0x0000000000017941 */ /* 0x000fea0003800000 */
.L_x_115:
        /* <DEDUP_REMOVED lines=9> */
.L_x_118:
[----:B------:R-:W-:Y:S05]  /*3fa0*/  BSYNC B1 ;  /* 0x0000000000017941 */ /* 0x000fea0003800000 */
.L_x_117:
        /* <DEDUP_REMOVED lines=10> */
.L_x_120:
[----:B------:R-:W-:Y:S05]  /*4050*/  BSYNC B1 ;  /* 0x0000000000017941 */ /* 0x000fea0003800000 */
.L_x_119:
        /* <DEDUP_REMOVED lines=10> */
.L_x_122:
[----:B------:R-:W-:Y:S05]  /*4100*/  BSYNC B1 ;  /* 0x0000000000017941 */ /* 0x000fea0003800000 */
.L_x_121:
        /* <DEDUP_REMOVED lines=9> */
.L_x_124:
[----:B------:R-:W-:Y:S05]  /*41a0*/  BSYNC B1 ;  /* 0x0000000000017941 */ /* 0x000fea0003800000 */
.L_x_123:
        /* <DEDUP_REMOVED lines=9> */
.L_x_126:
[----:B------:R-:W-:Y:S05]  /*4240*/  BSYNC B1 ;  /* 0x0000000000017941 */ /* 0x000fea0003800000 */
.L_x_125:
        /* <DEDUP_REMOVED lines=10> */
.L_x_128:
[----:B------:R-:W-:Y:S05]  /*42f0*/  BSYNC B1 ;  /* 0x0000000000017941 */ /* 0x000fea0003800000 */
.L_x_127:
        /* <DEDUP_REMOVED lines=10> */
.L_x_130:
[----:B------:R-:W-:Y:S05]  /*43a0*/  BSYNC B1 ;  /* 0x0000000000017941 */ /* 0x000fea0003800000 */
.L_x_129:
        /* <DEDUP_REMOVED lines=9> */
.L_x_132:
[----:B------:R-:W-:Y:S05]  /*4440*/  BSYNC B1 ;  /* 0x0000000000017941 */ /* 0x000fea0003800000 */
.L_x_131:
        /* <DEDUP_REMOVED lines=9> */
.L_x_134:
[----:B------:R-:W-:Y:S05]  /*44e0*/  BSYNC B1 ;  /* 0x0000000000017941 */ /* 0x000fea0003800000 */
.L_x_133:
        /* <DEDUP_REMOVED lines=10> */
.L_x_136:
[----:B------:R-:W-:Y:S05]  /*4590*/  BSYNC B1 ;  /* 0x0000000000017941 */ /* 0x000fea0003800000 */
.L_x_135:
        /* <DEDUP_REMOVED lines=10> */
.L_x_138:
[----:B------:R-:W-:Y:S05]  /*4640*/  BSYNC B1 ;  /* 0x0000000000017941 */ /* 0x000fea0003800000 */
.L_x_137:
        /* <DEDUP_REMOVED lines=9> */
.L_x_140:
[----:B------:R-:W-:Y:S05]  /*46e0*/  BSYNC B1 ;  /* 0x0000000000017941 */ /* 0x000fea0003800000 */
.L_x_139:
        /* <DEDUP_REMOVED lines=9> */
.L_x_142:
[----:B------:R-:W-:Y:S05]  /*4780*/  BSYNC B1 ;  /* 0x0000000000017941 */ /* 0x000fea0003800000 */
.L_x_141:
        /* <DEDUP_REMOVED lines=10> */
.L_x_144:
[----:B------:R-:W-:Y:S05]  /*4830*/  BSYNC B1 ;  /* 0x0000000000017941 */ /* 0x000fea0003800000 */
.L_x_143:
        /* <DEDUP_REMOVED lines=10> */
.L_x_146:
[----:B------:R-:W-:Y:S05]  /*48e0*/  BSYNC B1 ;  /* 0x0000000000017941 */ /* 0x000fea0003800000 */
.L_x_145:
        /* <DEDUP_REMOVED lines=9> */
.L_x_148:
[----:B------:R-:W-:Y:S05]  /*4980*/  BSYNC B1 ;  /* 0x0000000000017941 */ /* 0x000fea0003800000 */
.L_x_147:
        /* <DEDUP_REMOVED lines=9> */
.L_x_150:
[----:B------:R-:W-:Y:S05]  /*4a20*/  BSYNC B1 ;  /* 0x0000000000017941 */ /* 0x000fea0003800000 */
.L_x_149:
        /* <DEDUP_REMOVED lines=10> */
.L_x_152:
[----:B------:R-:W-:Y:S05]  /*4ad0*/  BSYNC B1 ;  /* 0x0000000000017941 */ /* 0x000fea0003800000 */
.L_x_151:
[----:B0----5:R-:W-:Y:S01]  /*4ae0*/  HADD2.F32 R2, -RZ, R19.H0_H0 ;  /* 0x20000013ff027230 */ /* 0x021fe20000004100 */
[----:B------:R-:W-:Y:S01]  /*4af0*/  ISETP.GT.AND P0, PT, R3, 0x79, PT ;  /* 0x000000790300780c */ /* 0x000fe20003f04270 */
[----:B------:R-:W-:Y:S01]  /*4b00*/  @P2 IMAD.MOV.U32 R3, RZ, RZ, R9 ;  /* 0x000000ffff032224 */ /* 0x000fe200078e0009 */
[----:B------:R-:W-:Y:S02]  /*4b10*/  BSSY B1, `(.L_x_153) ;  /* 0x0000009000017945 */ /* 0x000fe40003800000 */
[----:B------:R-:W-:Y:S01]  /*4b20*/  FMUL R13, R2, R89 ;  /* 0x00000059020d7220 */ /* 0x000fe20000400000 */
[----:B------:R-:W-:Y:S01]  /*4b30*/  @P2 IMAD.MOV.U32 R2, RZ, RZ, R8 ;  /* 0x000000ffff022224 */ /* 0x000fe200078e0008 */
[----:B------:R-:W-:Y:S02]  /*4b40*/  ISETP.GT.AND P3, PT, R0, RZ, P0 ;  /* 0x000000ff0000720c */ /* 0x000fe40000764270 */
[----:B------:R-:W-:-:S05]  /*4b50*/  FFMA R13, R84, R88, R13 ;  /* 0x00000058540d7223 */ /* 0x000fca000000000d */
[----:B------:R-:W-:-:S05]  /*4b60*/  F2FP.F16.F32.PACK_AB R13, RZ, R13 ;  /* 0x0000000dff0d723e */ /* 0x000fca00000000ff */
[----:B------:R0:W-:Y:S01]  /*4b70*/  @P2 STG.E.U16 desc[UR36][R2.64+0xf0], R13 ;  /* 0x0000f00d02002986 */ /* 0x0001e2000c101524 */
[----:B------:R-:W-:Y:S05]  /*4b80*/  @!P3 BRA `(.L_x_154) ;  /* 0x000000000004b947 */ /* 0x000fea0003800000 */
[----:B------:R0:W5:Y:S02]  /*4b90*/  LDG.E.LTC128B.U16 R19, desc[UR36][R4.64+0xf2] ;  /* 0x0000f22404137981 */ /* 0x000164000c1e1520 */
.L_x_154:
[----:B------:R-:W-:Y:S05]  /*4ba0*/  BSYNC B1 ;  /* 0x0000000000017941 */ /* 0x000fea0003800000 */
.L_x_153:
        /* <DEDUP_REMOVED lines=9> */
.L_x_156:
[----:B------:R-:W-:Y:S05]  /*4c40*/  BSYNC B1 ;  /* 0x0000000000017941 */ /* 0x000fea0003800000 */
.L_x_155:
[----:B0----5:R-:W-:Y:S01]  /*4c50*/  HADD2.F32 R2, -RZ, R19.H0_H0 ;  /* 0x20000013ff027230 */ /* 0x021fe20000004100 */
[----:B------:R-:W-:Y:S01]  /*4c60*/  ISETP.GT.AND P0, PT, R0, 0x8, P0 ;  /* 0x000000080000780c */ /* 0x000fe20000704270 */
[----:B------:R-:W-:Y:S03]  /*4c70*/  BSSY B1, `(.L_x_157) ;  /* 0x000000a000017945 */ /* 0x000fe60003800000 */
[----:B------:R-:W-:Y:S01]  /*4c80*/  FMUL R3, R2, R89 ;  /* 0x0000005902037220 */ /* 0x000fe20000400000 */
[----:B------:R-:W-:-:S03]  /*4c90*/  @P1 IMAD.MOV.U32 R2, RZ, RZ, R10 ;  /* 0x000000ffff021224 */ /* 0x000fc600078e000a */
[----:B------:R-:W-:-:S05]  /*4ca0*/  FFMA R3, R86, R88, R3 ;  /* 0x0000005856037223 */ /* 0x000fca0000000003 */
[----:B------:R-:W-:-:S04]  /*4cb0*/  F2FP.F16.F32.PACK_AB R3, RZ, R3 ;  /* 0x00000003ff03723e */ /* 0x000fc800000000ff */
[----:B----4-:R-:W-:Y:S01]  /*4cc0*/  PRMT R4, R3, 0x7610, R4 ;  /* 0x0000761003047816 */ /* 0x010fe20000000004 */
[----:B------:R-:W-:-:S05]  /*4cd0*/  @P1 IMAD.MOV.U32 R3, RZ, RZ, R11 ;  /* 0x000000ffff031224 */ /* 0x000fca00078e000b */
[----:B------:R0:W-:Y:S01]  /*4ce0*/  @P1 STG.E.U16 desc[UR36][R2.64+0xf0], R4 ;  /* 0x0000f00402001986 */ /* 0x0001e2000c101524 */
[----:B------:R-:W-:Y:S05]  /*4cf0*/  @!P0 BRA `(.L_x_158) ;  /* 0x0000000000048947 */ /* 0x000fea0003800000 */
[----:B------:R4:W5:Y:S02]  /*4d00*/  LDG.E.LTC128B.U16 R19, desc[UR36][R6.64+0xf2] ;  /* 0x0000f22406137981 */ /* 0x000964000c1e1520 */
.L_x_158:
[----:B------:R-:W-:Y:S05]  /*4d10*/  BSYNC B1 ;  /* 0x0000000000017941 */ /* 0x000fea0003800000 */
.L_x_157:
[----:B------:R-:W-:Y:S05]  /*4d20*/  @!P0 BRA `(.L_x_159) ;  /* 0x0000001000e88947 */ /* 0x000fea0003800000 */
[----:B-----5:R-:W-:-:S05]  /*4d30*/  HADD2.F32 R0, -RZ, R19.H0_H0 ;  /* 0x20000013ff007230 */ /* 0x020fca0000004100 */
[----:B------:R-:W-:-:S04]  /*4d40*/  FMUL R0, R0, R89 ;  /* 0x0000005900007220 */ /* 0x000fc80000400000 */
[----:B------:R-:W-:-:S05]  /*4d50*/  FFMA R0, R87, R88, R0 ;  /* 0x0000005857007223 */ /* 0x000fca0000000000 */
[----:B------:R-:W-:-:S05]  /*4d60*/  F2FP.F16.F32.PACK_AB R0, RZ, R0 ;  /* 0x00000000ff00723e */ /* 0x000fca00000000ff */
[----:B------:R0:W-:Y:S01]  /*4d70*/  STG.E.U16 desc[UR36][R10.64+0xf2], R0 ;  /* 0x0000f2000a007986 */ /* 0x0001e2000c101524 */
[----:B------:R-:W-:Y:S05]  /*4d80*/  BRA `(.L_x_159) ;  /* 0x0000001000d07947 */ /* 0x000fea0003800000 */
.L_x_34:
[----:B------:R-:W-:Y:S01]  /*4d90*/  ISETP.GT.AND P0, PT, R3, 0x1, PT ;  /* 0x000000010300780c */ /* 0x000fe20003f04270 */
[----:B------:R-:W-:Y:S01]  /*4da0*/  ULDC.64 UR4, c[0x0][0x5c0] ;  /* 0x0001700000047ab9 */ /* 0x000fe20000000a00 */
[-C--:B------:R-:W-:Y:S01]  /*4db0*/  FMUL R24, R24, R88.reuse ;  /* 0x0000005818187220 */ /* 0x080fe20000400000 */
[-C--:B------:R-:W-:Y:S01]  /*4dc0*/  FMUL R25, R25, R88.reuse ;  /* 0x0000005819197220 */ /* 0x080fe20000400000 */
[----:B------:R-:W-:Y:S01]  /*4dd0*/  ISETP.GT.AND P3, PT, R0, RZ, P0 ;  /* 0x000000ff0000720c */ /* 0x000fe20000764270 */
[-C--:B------:R-:W-:Y:S01]  /*4de0*/  FMUL R26, R26, R88.reuse ;  /* 0x000000581a1a7220 */ /* 0x080fe20000400000 */
[----:B------:R-:W-:Y:S01]  /*4df0*/  LEA R4, P4, R104, UR4, 0x1 ;  /* 0x0000000468047c11 */ /* 0x000fe2000f8808ff */
[----:B------:R-:W-:Y:S01]  /*4e00*/  FMUL R27, R27, R88 ;  /* 0x000000581b1b7220 */ /* 0x000fe20000400000 */
[----:B------:R-:W-:Y:S01]  /*4e10*/  F2FP.F16.F32.PACK_AB R24, RZ, R24 ;  /* 0x00000018ff18723e */ /* 0x000fe200000000ff */
[-C--:B------:R-:W-:Y:S01]  /*4e20*/  FMUL R28, R28, R88.reuse ;  /* 0x000000581c1c7220 */ /* 0x080fe20000400000 */
[----:B------:R-:W-:Y:S01]  /*4e30*/  LEA.HI.X R5, R104, UR5, R9, 0x1, P4 ;  /* 0x0000000568057c11 */ /* 0x000fe2000a0f0c09 */
[-C--:B------:R-:W-:Y:S01]  /*4e40*/  FMUL R29, R29, R88.reuse ;  /* 0x000000581d1d7220 */ /* 0x080fe20000400000 */
[----:B------:R-:W-:Y:S01]  /*4e50*/  F2FP.F16.F32.PACK_AB R25, RZ, R25 ;  /* 0x00000019ff19723e */ /* 0x000fe200000000ff */
[-C--:B------:R-:W-:Y:S01]  /*4e60*/  FMUL R30, R30, R88.reuse ;  /* 0x000000581e1e7220 */ /* 0x080fe20000400000 */
[----:B------:R-:W-:Y:S01]  /*4e70*/  SHF.L.U64.HI R7, R6, 0x4, R7 ;  /* 0x0000000406077819 */ /* 0x000fe20000010207 */
[----:B------:R-:W-:Y:S01]  /*4e80*/  @P1 STG.E.U16 desc[UR36][R4.64], R24 ;  /* 0x0000001804001986 */ /* 0x000fe2000c101524 */
[----:B------:R-:W-:Y:S01]  /*4e90*/  ISETP.GT.AND P1, PT, R3, 0x8, PT ;  /* 0x000000080300780c */ /* 0x000fe20003f24270 */
[----:B------:R-:W-:Y:S01]  /*4ea0*/  FMUL R31, R31, R88 ;  /* 0x000000581f1f7220 */ /* 0x000fe20000400000 */
[----:B------:R-:W-:Y:S01]  /*4eb0*/  ISETP.GT.AND P4, PT, R0, 0x8, P0 ;  /* 0x000000080000780c */ /* 0x000fe20000784270 */
[----:B------:R-:W-:Y:S01]  /*4ec0*/  @P3 STG.E.U16 desc[UR36][R4.64+0x2], R25 ;  /* 0x0000021904003986 */ /* 0x000fe2000c101524 */
[----:B------:R-:W-:Y:S01]  /*4ed0*/  LEA R6, P3, R6, R4, 0x4 ;  /* 0x0000000406067211 */ /* 0x000fe200078620ff */
[-C--:B------:R-:W-:Y:S01]  /*4ee0*/  FMUL R32, R32, R88.reuse ;  /* 0x0000005820207220 */ /* 0x080fe20000400000 */
[C---:B------:R-:W-:Y:S01]  /*4ef0*/  ISETP.GT.AND P2, PT, R0.reuse, 0x8, P2 ;  /* 0x000000080000780c */ /* 0x040fe20001744270 */
[-C--:B------:R-:W-:Y:S01]  /*4f00*/  FMUL R33, R33, R88.reuse ;  /* 0x0000005821217220 */ /* 0x080fe20000400000 */
[----:B------:R-:W-:Y:S01]  /*4f10*/  ISETP.GT.AND P0, PT, R3, 0x9, PT ;  /* 0x000000090300780c */ /* 0x000fe20003f04270 */
[----:B------:R-:W-:Y:S01]  /*4f20*/  IMAD.X R7, R7, 0x1, R5, P3 ;  /* 0x0000000107077824 */ /* 0x000fe200018e0605 */
[----:B------:R-:W-:Y:S01]  /*4f30*/  ISETP.GT.AND P5, PT, R0, RZ, P1 ;  /* 0x000000ff0000720c */ /* 0x000fe20000fa4270 */
[-C--:B------:R-:W-:Y:S01]  /*4f40*/  FMUL R34, R34, R88.reuse ;  /* 0x0000005822227220 */ /* 0x080fe20000400000 */
[----:B------:R-:W-:Y:S01]  /*4f50*/  ISETP.GT.AND P3, PT, R0, RZ, P0 ;  /* 0x000000ff0000720c */ /* 0x000fe20000764270 */
[----:B------:R-:W-:Y:S01]  /*4f60*/  FMUL R35, R35, R88 ;  /* 0x0000005823237220 */ /* 0x000fe20000400000 */
[----:B------:R-:W-:Y:S01]  /*4f70*/  F2FP.F16.F32.PACK_AB R26, RZ, R26 ;  /* 0x0000001aff1a723e */ /* 0x000fe200000000ff */
[-C--:B------:R-:W-:Y:S01]  /*4f80*/  FMUL R36, R36, R88.reuse ;  /* 0x0000005824247220 */ /* 0x080fe20000400000 */
[----:B------:R-:W-:Y:S01]  /*4f90*/  F2FP.F16.F32.PACK_AB R27, RZ, R27 ;  /* 0x0000001bff1b723e */ /* 0x000fe200000000ff */
[----:B------:R-:W-:Y:S01]  /*4fa0*/  FMUL R37, R37, R88 ;  /* 0x0000005825257220 */ /* 0x000fe20000400000 */
[----:B------:R-:W-:Y:S01]  /*4fb0*/  F2FP.F16.F32.PACK_AB R28, RZ, R28 ;  /* 0x0000001cff1c723e */ /* 0x000fe200000000ff */
[----:B------:R-:W-:Y:S01]  /*4fc0*/  @P2 STG.E.U16 desc[UR36][R6.64], R26 ;  /* 0x0000001a06002986 */ /* 0x000fe2000c101524 */
[----:B------:R-:W-:Y:S01]  /*4fd0*/  F2FP.F16.F32.PACK_AB R29, RZ, R29 ;  /* 0x0000001dff1d723e */ /* 0x000fe200000000ff */
[-C--:B------:R-:W-:Y:S01]  /*4fe0*/  FMUL R38, R38, R88.reuse ;  /* 0x0000005826267220 */ /* 0x080fe20000400000 */
[C---:B------:R-:W-:Y:S01]  /*4ff0*/  ISETP.GT.AND P2, PT, R0.reuse, 0x8, P1 ;  /* 0x000000080000780c */ /* 0x040fe20000f44270 */
[----:B------:R-:W-:Y:S01]  /*5000*/  @P4 STG.E.U16 desc[UR36][R6.64+0x2], R27 ;  /* 0x0000021b06004986 */ /* 0x000fe2000c101524 */
[----:B------:R-:W-:Y:S01]  /*5010*/  ISETP.GT.AND P1, PT, R3, 0x10, PT ;  /* 0x000000100300780c */ /* 0x000fe20003f24270 */
[----:B------:R-:W-:Y:S01]  /*5020*/  FMUL R39, R39, R88 ;  /* 0x0000005827277220 */ /* 0x000fe20000400000 */
[----:B------:R-:W-:Y:S01]  /*5030*/  F2FP.F16.F32.PACK_AB R30, RZ, R30 ;  /* 0x0000001eff1e723e */ /* 0x000fe200000000ff */
[----:B------:R-:W-:Y:S01]  /*5040*/  @P5 STG.E.U16 desc[UR36][R4.64+0x10], R28 ;  /* 0x0000101c04005986 */ /* 0x000fe2000c101524 */
[----:B------:R-:W-:Y:S01]  /*5050*/  ISETP.GT.AND P4, PT, R0, RZ, P1 ;  /* 0x000000ff0000720c */ /* 0x000fe20000f84270 */
[-C--:B------:R-:W-:Y:S01]  /*5060*/  FMUL R40, R40, R88.reuse ;  /* 0x0000005828287220 */ /* 0x080fe20000400000 */
[----:B------:R-:W-:Y:S01]  /*5070*/  F2FP.F16.F32.PACK_AB R31, RZ, R31 ;  /* 0x0000001fff1f723e */ /* 0x000fe200000000ff */
[----:B------:R-:W-:Y:S01]  /*5080*/  @P3 STG.E.U16 desc[UR36][R4.64+0x12], R29 ;  /* 0x0000121d04003986 */ /* 0x000fe2000c101524 */
[----:B------:R-:W-:Y:S01]  /*5090*/  ISETP.GT.AND P3, PT, R0, 0x8, P0 ;  /* 0x000000080000780c */ /* 0x000fe20000764270 */
[----:B------:R-:W-:Y:S01]  /*50a0*/  FMUL R41, R41, R88 ;  /* 0x0000005829297220 */ /* 0x000fe20000400000 */
[----:B------:R-:W-:Y:S01]  /*50b0*/  ISETP.GT.AND P0, PT, R3, 0x11, PT ;  /* 0x000000110300780c */ /* 0x000fe20003f04270 */
[----:B------:R-:W-:Y:S01]  /*50c0*/  @P2 STG.E.U16 desc[UR36][R6.64+0x10], R30 ;  /* 0x0000101e06002986 */ /* 0x000fe2000c101524 */
[----:B------:R-:W-:Y:S01]  /*50d0*/  F2FP.F16.F32.PACK_AB R32, RZ, R32 ;  /* 0x00000020ff20723e */ /* 0x000fe200000000ff */
[-C--:B------:R-:W-:Y:S01]  /*50e0*/  FMUL R42, R42, R88.reuse ;  /* 0x000000582a2a7220 */ /* 0x080fe20000400000 */
[C---:B------:R-:W-:Y:S01]  /*50f0*/  ISETP.GT.AND P5, PT, R0.reuse, RZ, P0 ;  /* 0x000000ff0000720c */ /* 0x040fe200007a4270 */
[-C--:B------:R-:W-:Y:S01]  /*5100*/  FMUL R43, R43, R88.reuse ;  /* 0x000000582b2b7220 */ /* 0x080fe20000400000 */
[----:B------:R-:W-:Y:S01]  /*5110*/  ISETP.GT.AND P2, PT, R0, 0x8, P1 ;  /* 0x000000080000780c */ /* 0x000fe20000f44270 */
[-C--:B------:R-:W-:Y:S01]  /*5120*/  FMUL R44, R44, R88.reuse ;  /* 0x000000582c2c7220 */ /* 0x080fe20000400000 */
[----:B------:R-:W-:Y:S01]  /*5130*/  ISETP.GT.AND P1, PT, R3, 0x18, PT ;  /* 0x000000180300780c */ /* 0x000fe20003f24270 */
[-C--:B------:R-:W-:Y:S01]  /*5140*/  FMUL R45, R45, R88.reuse ;  /* 0x000000582d2d7220 */ /* 0x080fe20000400000 */
[----:B------:R-:W-:Y:S01]  /*5150*/  F2FP.F16.F32.PACK_AB R33, RZ, R33 ;  /* 0x00000021ff21723e */ /* 0x000fe200000000ff */
[----:B------:R-:W-:Y:S01]  /*5160*/  @P3 STG.E.U16 desc[UR36][R6.64+0x12], R31 ;  /* 0x0000121f06003986 */ /* 0x000fe2000c101524 */
[----:B------:R-:W-:Y:S01]  /*5170*/  ISETP.GT.AND P3, PT, R0, 0x8, P0 ;  /* 0x000000080000780c */ /* 0x000fe20000764270 */
[-C--:B------:R-:W-:Y:S01]  /*5180*/  FMUL R46, R46, R88.reuse ;  /* 0x000000582e2e7220 */ /* 0x080fe20000400000 */
[----:B------:R-:W-:Y:S01]  /*5190*/  ISETP.GT.AND P0, PT, R3, 0x19, PT ;  /* 0x000000190300780c */ /* 0x000fe20003f04270 */
[----:B------:R-:W-:Y:S01]  /*51a0*/  @P4 STG.E.U16 desc[UR36][R4.64+0x20], R32 ;  /* 0x0000202004004986 */ /* 0x000fe2000c101524 */
[C---:B------:R-:W-:Y:S01]  /*51b0*/  ISETP.GT.AND P4, PT, R0.reuse, RZ, P1 ;  /* 0x000000ff0000720c */ /* 0x040fe20000f84270 */
[----:B------:R-:W-:Y:S01]  /*51c0*/  FMUL R47, R47, R88 ;  /* 0x000000582f2f7220 */ /* 0x000fe20000400000 */
[----:B------:R-:W-:Y:S01]  /*51d0*/  F2FP.F16.F32.PACK_AB R34, RZ, R34 ;  /* 0x00000022ff22723e */ /* 0x000fe200000000ff */
[----:B------:R-:W-:Y:S01]  /*51e0*/  @P5 STG.E.U16 desc[UR36][R4.64+0x22], R33 ;  /* 0x0000222104005986 */ /* 0x000fe2000c101524 */
[----:B------:R-:W-:Y:S01]  /*51f0*/  ISETP.GT.AND P5, PT, R0, RZ, P0 ;  /* 0x000000ff0000720c */ /* 0x000fe200007a4270 */
[----:B------:R-:W-:Y:S01]  /*5200*/  FMUL R48, R48, R88 ;  /* 0x0000005830307220 */ /* 0x000fe20000400000 */
[----:B------:R-:W-:Y:S01]  /*5210*/  F2FP.F16.F32.PACK_AB R35, RZ, R35 ;  /* 0x00000023ff23723e */ /* 0x000fe200000000ff */
[----:B------:R-:W-:Y:S01]  /*5220*/  @P2 STG.E.U16 desc[UR36][R6.64+0x20], R34 ;  /* 0x0000202206002986 */ /* 0x000fe2000c101524 */
[----:B------:R-:W-:Y:S01]  /*5230*/  F2FP.F16.F32.PACK_AB R36, RZ, R36 ;  /* 0x00000024ff24723e */ /* 0x000fe200000000ff */
[-C--:B------:R-:W-:Y:S01]  /*5240*/  FMUL R49, R49, R88.reuse ;  /* 0x0000005831317220 */ /* 0x080fe20000400000 */
[----:B------:R-:W-:Y:S01]  /*5250*/  ISETP.GT.AND P2, PT, R0, 0x8, P1 ;  /* 0x000000080000780c */ /* 0x000fe20000f44270 */
[----:B------:R-:W-:Y:S01]  /*5260*/  @P3 STG.E.U16 desc[UR36][R6.64+0x22], R35 ;  /* 0x0000222306003986 */ /* 0x000fe2000c101524 */
[----:B------:R-:W-:Y:S01]  /*5270*/  ISETP.GT.AND P1, PT, R3, 0x20, PT ;  /* 0x000000200300780c */ /* 0x000fe20003f24270 */
[-C--:B------:R-:W-:Y:S01]  /*5280*/  FMUL R50, R50, R88.reuse ;  /* 0x0000005832327220 */ /* 0x080fe20000400000 */
[----:B------:R-:W-:Y:S01]  /*5290*/  F2FP.F16.F32.PACK_AB R37, RZ, R37 ;  /* 0x00000025ff25723e */ /* 0x000fe200000000ff */
[----:B------:R-:W-:Y:S01]  /*52a0*/  @P4 STG.E.U16 desc[UR36][R4.64+0x30], R36 ;  /* 0x0000302404004986 */ /* 0x000fe2000c101524 */
[C---:B------:R-:W-:Y:S01]  /*52b0*/  ISETP.GT.AND P3, PT, R0.reuse, 0x8, P0 ;  /* 0x000000080000780c */ /* 0x040fe20000764270 */
[-C--:B------:R-:W-:Y:S01]  /*52c0*/  FMUL R51, R51, R88.reuse ;  /* 0x0000005833337220 */ /* 0x080fe20000400000 */
[----:B------:R-:W-:Y:S01]  /*52d0*/  ISETP.GT.AND P0, PT, R3, 0x21, PT ;  /* 0x000000210300780c */ /* 0x000fe20003f04270 */
[----:B------:R-:W-:Y:S01]  /*52e0*/  @P5 STG.E.U16 desc[UR36][R4.64+0x32], R37 ;  /* 0x0000322504005986 */ /* 0x000fe2000c101524 */
[----:B------:R-:W-:Y:S01]  /*52f0*/  ISETP.GT.AND P4, PT, R0, RZ, P1 ;  /* 0x000000ff0000720c */ /* 0x000fe20000f84270 */
[----:B------:R-:W-:Y:S01]  /*5300*/  FMUL R52, R52, R88 ;  /* 0x0000005834347220 */ /* 0x000fe20000400000 */
[----:B------:R-:W-:Y:S01]  /*5310*/  F2FP.F16.F32.PACK_AB R38, RZ, R38 ;  /* 0x00000026ff26723e */ /* 0x000fe200000000ff */
[-C--:B------:R-:W-:Y:S01]  /*5320*/  FMUL R53, R53, R88.reuse ;  /* 0x0000005835357220 */ /* 0x080fe20000400000 */
        /* <DEDUP_REMOVED lines=113> */
[----:B------:R-:W-:Y:S01]  /*5a40*/  FMUL R87, R87, R88 ;  /* 0x0000005857577220 */ /* 0x000fe20000400000 */
[----:B------:R-:W-:Y:S01]  /*5a50*/  ISETP.GT.AND P0, PT, R3, 0x51, PT ;  /* 0x000000510300780c */ /* 0x000fe20003f04270 */
[----:B------:R-:W-:Y:S01]  /*5a60*/  @P5 STG.E.U16 desc[UR36][R4.64+0x92], R61 ;  /* 0x0000923d04005986 */ /* 0x000fe2000c101524 */
[----:B------:R-:W-:-:S02]  /*5a70*/  ISETP.GT.AND P4, PT, R0, RZ, P1 ;  /* 0x000000ff0000720c */ /* 0x000fc40000f84270 */
[----:B------:R-:W-:Y:S02]  /*5a80*/  F2FP.F16.F32.PACK_AB R62, RZ, R62 ;  /* 0x0000003eff3e723e */ /* 0x000fe400000000ff */
[C---:B------:R-:W-:Y:S02]  /*5a90*/  ISETP.GT.AND P5, PT, R0.reuse, RZ, P0 ;  /* 0x000000ff0000720c */ /* 0x040fe400007a4270 */
[----:B------:R-:W-:Y:S01]  /*5aa0*/  F2FP.F16.F32.PACK_AB R63, RZ, R63 ;  /* 0x0000003fff3f723e */ /* 0x000fe200000000ff */
[----:B------:R-:W-:Y:S01]  /*5ab0*/  @P2 STG.E.U16 desc[UR36][R6.64+0x90], R62 ;  /* 0x0000903e06002986 */ /* 0x000fe2000c101524 */
[----:B------:R-:W-:Y:S02]  /*5ac0*/  F2FP.F16.F32.PACK_AB R64, RZ, R64 ;  /* 0x00000040ff40723e */ /* 0x000fe400000000ff */
[----:B------:R-:W-:Y:S01]  /*5ad0*/  ISETP.GT.AND P2, PT, R0, 0x8, P1 ;  /* 0x000000080000780c */ /* 0x000fe20000f44270 */
[----:B------:R-:W-:Y:S01]  /*5ae0*/  @P3 STG.E.U16 desc[UR36][R6.64+0x92], R63 ;  /* 0x0000923f06003986 */ /* 0x000fe2000c101524 */
[----:B------:R-:W-:-:S02]  /*5af0*/  ISETP.GT.AND P1, PT, R3, 0x58, PT ;  /* 0x000000580300780c */ /* 0x000fc40003f24270 */
[----:B------:R-:W-:Y:S01]  /*5b00*/  F2FP.F16.F32.PACK_AB R65, RZ, R65 ;  /* 0x00000041ff41723e */ /* 0x000fe200000000ff */
[----:B------:R-:W-:Y:S01]  /*5b10*/  @P4 STG.E.U16 desc[UR36][R4.64+0xa0], R64 ;  /* 0x0000a04004004986 */ /* 0x000fe2000c101524 */
[C---:B------:R-:W-:Y:S02]  /*5b20*/  ISETP.GT.AND P3, PT, R0.reuse, 0x8, P0 ;  /* 0x000000080000780c */ /* 0x040fe40000764270 */
[----:B------:R-:W-:Y:S01]  /*5b30*/  ISETP.GT.AND P0, PT, R3, 0x59, PT ;  /* 0x000000590300780c */ /* 0x000fe20003f04270 */
[----:B------:R-:W-:Y:S01]  /*5b40*/  @P5 STG.E.U16 desc[UR36][R4.64+0xa2], R65 ;  /* 0x0000a24104005986 */ /* 0x000fe2000c101524 */
[C---:B------:R-:W-:Y:S02]  /*5b50*/  ISETP.GT.AND P4, PT, R0.reuse, RZ, P1 ;  /* 0x000000ff0000720c */ /* 0x040fe40000f84270 */
[----:B------:R-:W-:Y:S02]  /*5b60*/  F2FP.F16.F32.PACK_AB R66, RZ, R66 ;  /* 0x00000042ff42723e */ /* 0x000fe400000000ff */
[----:B------:R-:W-:-:S02]  /*5b70*/  ISETP.GT.AND P5, PT, R0, RZ, P0 ;  /* 0x000000ff0000720c */ /* 0x000fc400007a4270 */
[----:B------:R-:W-:Y:S01]  /*5b80*/  F2FP.F16.F32.PACK_AB R67, RZ, R67 ;  /* 0x00000043ff43723e */ /* 0x000fe200000000ff */
[----:B------:R-:W-:Y:S01]  /*5b90*/  @P2 STG.E.U16 desc[UR36][R6.64+0xa0], R66 ;  /* 0x0000a04206002986 */ /* 0x000fe2000c101524 */
[----:B------:R-:W-:Y:S02]  /*5ba0*/  F2FP.F16.F32.PACK_AB R68, RZ, R68 ;  /* 0x00000044ff44723e */ /* 0x000fe400000000ff */
[C---:B------:R-:W-:Y:S01]  /*5bb0*/  ISETP.GT.AND P2, PT, R0.reuse, 0x8, P1 ;  /* 0x000000080000780c */ /* 0x040fe20000f44270 */
[----:B------:R-:W-:Y:S01]  /*5bc0*/  @P3 STG.E.U16 desc[UR36][R6.64+0xa2], R67 ;  /* 0x0000a24306003986 */ /* 0x000fe2000c101524 */
[----:B------:R-:W-:Y:S02]  /*5bd0*/  ISETP.GT.AND P1, PT, R3, 0x60, PT ;  /* 0x000000600300780c */ /* 0x000fe40003f24270 */
[----:B------:R-:W-:Y:S01]  /*5be0*/  F2FP.F16.F32.PACK_AB R69, RZ, R69 ;  /* 0x00000045ff45723e */ /* 0x000fe200000000ff */
[----:B------:R-:W-:Y:S01]  /*5bf0*/  @P4 STG.E.U16 desc[UR36][R4.64+0xb0], R68 ;  /* 0x0000b04404004986 */ /* 0x000fe2000c101524 */
[----:B------:R-:W-:-:S02]  /*5c00*/  ISETP.GT.AND P3, PT, R0, 0x8, P0 ;  /* 0x000000080000780c */ /* 0x000fc40000764270 */
[----:B------:R-:W-:Y:S01]  /*5c10*/  ISETP.GT.AND P0, PT, R3, 0x61, PT ;  /* 0x000000610300780c */ /* 0x000fe20003f04270 */
[----:B------:R-:W-:Y:S01]  /*5c20*/  @P5 STG.E.U16 desc[UR36][R4.64+0xb2], R69 ;  /* 0x0000b24504005986 */ /* 0x000fe2000c101524 */
[C---:B------:R-:W-:Y:S02]  /*5c30*/  ISETP.GT.AND P4, PT, R0.reuse, RZ, P1 ;  /* 0x000000ff0000720c */ /* 0x040fe40000f84270 */
[----:B------:R-:W-:Y:S02]  /*5c40*/  ISETP.GT.AND P5, PT, R0, RZ, P0 ;  /* 0x000000ff0000720c */ /* 0x000fe400007a4270 */
[----:B------:R-:W-:Y:S02]  /*5c50*/  F2FP.F16.F32.PACK_AB R70, RZ, R70 ;  /* 0x00000046ff46723e */ /* 0x000fe400000000ff */
[----:B------:R-:W-:Y:S02]  /*5c60*/  F2FP.F16.F32.PACK_AB R71, RZ, R71 ;  /* 0x00000047ff47723e */ /* 0x000fe400000000ff */
[----:B------:R-:W-:Y:S01]  /*5c70*/  F2FP.F16.F32.PACK_AB R72, RZ, R72 ;  /* 0x00000048ff48723e */ /* 0x000fe200000000ff */
[----:B------:R-:W-:Y:S01]  /*5c80*/  @P2 STG.E.U16 desc[UR36][R6.64+0xb0], R70 ;  /* 0x0000b04606002986 */ /* 0x000fe2000c101524 */
[----:B------:R-:W-:-:S02]  /*5c90*/  F2FP.F16.F32.PACK_AB R73, RZ, R73 ;  /* 0x00000049ff49723e */ /* 0x000fc400000000ff */
[C---:B------:R-:W-:Y:S01]  /*5ca0*/  ISETP.GT.AND P1, PT, R0.reuse, 0x8, P1 ;  /* 0x000000080000780c */ /* 0x040fe20000f24270 */
[----:B------:R-:W-:Y:S01]  /*5cb0*/  @P3 STG.E.U16 desc[UR36][R6.64+0xb2], R71 ;  /* 0x0000b24706003986 */ /* 0x000fe2000c101524 */
[C---:B------:R-:W-:Y:S02]  /*5cc0*/  ISETP.GT.AND P2, PT, R0.reuse, 0x8, P0 ;  /* 0x000000080000780c */ /* 0x040fe40000744270 */
[C---:B------:R-:W-:Y:S01]  /*5cd0*/  ISETP.GT.AND P0, PT, R3.reuse, 0x69, PT ;  /* 0x000000690300780c */ /* 0x040fe20003f04270 */
[----:B------:R-:W-:Y:S01]  /*5ce0*/  @P4 STG.E.U16 desc[UR36][R4.64+0xc0], R72 ;  /* 0x0000c04804004986 */ /* 0x000fe2000c101524 */
[----:B------:R-:W-:Y:S02]  /*5cf0*/  ISETP.GT.AND P4, PT, R3, 0x68, PT ;  /* 0x000000680300780c */ /* 0x000fe40003f84270 */
[----:B------:R-:W-:Y:S01]  /*5d00*/  F2FP.F16.F32.PACK_AB R74, RZ, R74 ;  /* 0x0000004aff4a723e */ /* 0x000fe200000000ff */
[----:B------:R-:W-:Y:S01]  /*5d10*/  @P5 STG.E.U16 desc[UR36][R4.64+0xc2], R73 ;  /* 0x0000c24904005986 */ /* 0x000fe2000c101524 */
[----:B------:R-:W-:-:S02]  /*5d20*/  ISETP.GT.AND P5, PT, R0, RZ, P4 ;  /* 0x000000ff0000720c */ /* 0x000fc400027a4270 */
[C---:B------:R-:W-:Y:S01]  /*5d30*/  ISETP.GT.AND P3, PT, R0.reuse, RZ, P0 ;  /* 0x000000ff0000720c */ /* 0x040fe20000764270 */
[----:B------:R-:W-:Y:S01]  /*5d40*/  @P1 STG.E.U16 desc[UR36][R6.64+0xc0], R74 ;  /* 0x0000c04a06001986 */ /* 0x000fe2000c101524 */
[----:B------:R-:W-:Y:S02]  /*5d50*/  F2FP.F16.F32.PACK_AB R75, RZ, R75 ;  /* 0x0000004bff4b723e */ /* 0x000fe400000000ff */
[----:B------:R-:W-:Y:S02]  /*5d60*/  F2FP.F16.F32.PACK_AB R76, RZ, R76 ;  /* 0x0000004cff4c723e */ /* 0x000fe400000000ff */
[C---:B------:R-:W-:Y:S01]  /*5d70*/  ISETP.GT.AND P4, PT, R0.reuse, 0x8, P4 ;  /* 0x000000080000780c */ /* 0x040fe20002784270 */
[----:B------:R-:W-:Y:S01]  /*5d80*/  @P2 STG.E.U16 desc[UR36][R6.64+0xc2], R75 ;  /* 0x0000c24b06002986 */ /* 0x000fe2000c101524 */
[----:B------:R-:W-:Y:S02]  /*5d90*/  F2FP.F16.F32.PACK_AB R77, RZ, R77 ;  /* 0x0000004dff4d723e */ /* 0x000fe400000000ff */
[----:B------:R-:W-:Y:S01]  /*5da0*/  ISETP.GT.AND P2, PT, R3, 0x71, PT ;  /* 0x000000710300780c */ /* 0x000fe20003f44270 */
[----:B------:R-:W-:Y:S01]  /*5db0*/  @P5 STG.E.U16 desc[UR36][R4.64+0xd0], R76 ;  /* 0x0000d04c04005986 */ /* 0x000fe2000c101524 */
[----:B------:R-:W-:-:S02]  /*5dc0*/  ISETP.GT.AND P5, PT, R0, 0x8, P0 ;  /* 0x000000080000780c */ /* 0x000fc400007a4270 */
[C---:B------:R-:W-:Y:S01]  /*5dd0*/  ISETP.GT.AND P1, PT, R3.reuse, 0x78, PT ;  /* 0x000000780300780c */ /* 0x040fe20003f24270 */
[----:B------:R-:W-:Y:S01]  /*5de0*/  @P3 STG.E.U16 desc[UR36][R4.64+0xd2], R77 ;  /* 0x0000d24d04003986 */ /* 0x000fe2000c101524 */
[C---:B------:R-:W-:Y:S02]  /*5df0*/  ISETP.GT.AND P3, PT, R3.reuse, 0x70, PT ;  /* 0x000000700300780c */ /* 0x040fe40003f64270 */
[----:B------:R-:W-:Y:S01]  /*5e00*/  ISETP.GT.AND P0, PT, R3, 0x79, PT ;  /* 0x000000790300780c */ /* 0x000fe20003f04270 */
[----:B------:R-:W-:Y:S01]  /*5e10*/  @P4 IMAD.MOV.U32 R2, RZ, RZ, R6 ;  /* 0x000000ffff024224 */ /* 0x000fe200078e0006 */
[----:B------:R-:W-:Y:S01]  /*5e20*/  F2FP.F16.F32.PACK_AB R78, RZ, R78 ;  /* 0x0000004eff4e723e */ /* 0x000fe200000000ff */
[----:B------:R-:W-:Y:S01]  /*5e30*/  @P4 IMAD.MOV.U32 R3, RZ, RZ, R7 ;  /* 0x000000ffff034224 */ /* 0x000fe200078e0007 */
[----:B------:R-:W-:Y:S02]  /*5e40*/  F2FP.F16.F32.PACK_AB R79, RZ, R79 ;  /* 0x0000004fff4f723e */ /* 0x000fe400000000ff */
[----:B------:R-:W-:-:S02]  /*5e50*/  F2FP.F16.F32.PACK_AB R80, RZ, R80 ;  /* 0x00000050ff50723e */ /* 0x000fc400000000ff */
[----:B------:R0:W-:Y:S01]  /*5e60*/  @P4 STG.E.U16 desc[UR36][R2.64+0xd0], R78 ;  /* 0x0000d04e02004986 */ /* 0x0001e2000c101524 */
[C---:B------:R-:W-:Y:S02]  /*5e70*/  ISETP.GT.AND P4, PT, R0.reuse, RZ, P2 ;  /* 0x000000ff0000720c */ /* 0x040fe40001784270 */
[----:B------:R-:W-:Y:S02]  /*5e80*/  F2FP.F16.F32.PACK_AB R81, RZ, R81 ;  /* 0x00000051ff51723e */ /* 0x000fe400000000ff */
[----:B------:R-:W-:Y:S02]  /*5e90*/  ISETP.GT.AND P2, PT, R0, 0x8, P2 ;  /* 0x000000080000780c */ /* 0x000fe40001744270 */
[----:B------:R-:W-:Y:S02]  /*5ea0*/  F2FP.F16.F32.PACK_AB R82, RZ, R82 ;  /* 0x00000052ff52723e */ /* 0x000fe400000000ff */
[----:B------:R-:W-:Y:S02]  /*5eb0*/  F2FP.F16.F32.PACK_AB R83, RZ, R83 ;  /* 0x00000053ff53723e */ /* 0x000fe400000000ff */
[----:B------:R-:W-:Y:S01]  /*5ec0*/  F2FP.F16.F32.PACK_AB R84, RZ, R84 ;  /* 0x00000054ff54723e */ /* 0x000fe200000000ff */
[----:B0-----:R-:W-:Y:S01]  /*5ed0*/  @P5 IMAD.MOV.U32 R2, RZ, RZ, R6 ;  /* 0x000000ffff025224 */ /* 0x001fe200078e0006 */
[----:B------:R-:W-:Y:S01]  /*5ee0*/  F2FP.F16.F32.PACK_AB R85, RZ, R85 ;  /* 0x00000055ff55723e */ /* 0x000fe200000000ff */
[----:B------:R-:W-:Y:S01]  /*5ef0*/  @P5 IMAD.MOV.U32 R3, RZ, RZ, R7 ;  /* 0x000000ffff035224 */ /* 0x000fe200078e0007 */
[----:B------:R-:W-:-:S02]  /*5f00*/  F2FP.F16.F32.PACK_AB R86, RZ, R86 ;  /* 0x00000056ff56723e */ /* 0x000fc400000000ff */
[----:B------:R-:W-:Y:S02]  /*5f10*/  F2FP.F16.F32.PACK_AB R87, RZ, R87 ;  /* 0x00000057ff57723e */ /* 0x000fe400000000ff */
[----:B------:R0:W-:Y:S01]  /*5f20*/  @P5 STG.E.U16 desc[UR36][R2.64+0xd2], R79 ;  /* 0x0000d24f02005986 */ /* 0x0001e2000c101524 */
[C---:B------:R-:W-:Y:S02]  /*5f30*/  ISETP.GT.AND P5, PT, R0.reuse, RZ, P3 ;  /* 0x000000ff0000720c */ /* 0x040fe40001fa4270 */
[----:B------:R-:W-:-:S11]  /*5f40*/  ISETP.GT.AND P3, PT, R0, 0x8, P3 ;  /* 0x000000080000780c */ /* 0x000fd60001f64270 */
[----:B0-----:R-:W-:Y:S02]  /*5f50*/  @P5 IMAD.MOV.U32 R2, RZ, RZ, R4 ;  /* 0x000000ffff025224 */ /* 0x001fe400078e0004 */
[----:B------:R-:W-:-:S05]  /*5f60*/  @P5 IMAD.MOV.U32 R3, RZ, RZ, R5 ;  /* 0x000000ffff035224 */ /* 0x000fca00078e0005 */
[----:B------:R0:W-:Y:S01]  /*5f70*/  @P5 STG.E.U16 desc[UR36][R2.64+0xe0], R80 ;  /* 0x0000e05002005986 */ /* 0x0001e2000c101524 */
[C---:B------:R-:W-:Y:S02]  /*5f80*/  ISETP.GT.AND P5, PT, R0.reuse, RZ, P0 ;  /* 0x000000ff0000720c */ /* 0x040fe400007a4270 */
[----:B------:R-:W-:Y:S01]  /*5f90*/  ISETP.GT.AND P0, PT, R0, 0x8, P0 ;  /* 0x000000080000780c */ /* 0x000fe20000704270 */
[----:B0-----:R-:W-:Y:S02]  /*5fa0*/  @P4 IMAD.MOV.U32 R2, RZ, RZ, R4 ;  /* 0x000000ffff024224 */ /* 0x001fe400078e0004 */
[----:B------:R-:W-:-:S05]  /*5fb0*/  @P4 IMAD.MOV.U32 R3, RZ, RZ, R5 ;  /* 0x000000ffff034224 */ /* 0x000fca00078e0005 */
[----:B------:R0:W-:Y:S01]  /*5fc0*/  @P4 STG.E.U16 desc[UR36][R2.64+0xe2], R81 ;  /* 0x0000e25102004986 */ /* 0x0001e2000c101524 */
[C---:B------:R-:W-:Y:S02]  /*5fd0*/  ISETP.GT.AND P4, PT, R0.reuse, RZ, P1 ;  /* 0x000000ff0000720c */ /* 0x040fe40000f84270 */
[----:B------:R-:W-:Y:S01]  /*5fe0*/  ISETP.GT.AND P1, PT, R0, 0x8, P1 ;  /* 0x000000080000780c */ /* 0x000fe20000f24270 */
[----:B0-----:R-:W-:Y:S02]  /*5ff0*/  @P3 IMAD.MOV.U32 R2, RZ, RZ, R6 ;  /* 0x000000ffff023224 */ /* 0x001fe400078e0006 */
[----:B------:R-:W-:-:S05]  /*6000*/  @P3 IMAD.MOV.U32 R3, RZ, RZ, R7 ;  /* 0x000000ffff033224 */ /* 0x000fca00078e0007 */
[----:B------:R0:W-:Y:S02]  /*6010*/  @P3 STG.E.U16 desc[UR36][R2.64+0xe0], R82 ;  /* 0x0000e05202003986 */ /* 0x0001e4000c101524 */
[----:B0-----:R-:W-:Y:S02]  /*6020*/  @P2 IMAD.MOV.U32 R2, RZ, RZ, R6 ;  /* 0x000000ffff022224 */ /* 0x001fe400078e0006 */
[----:B------:R-:W-:-:S05]  /*6030*/  @P2 IMAD.MOV.U32 R3, RZ, RZ, R7 ;  /* 0x000000ffff032224 */ /* 0x000fca00078e0007 */
[----:B------:R0:W-:Y:S02]  /*6040*/  @P2 STG.E.U16 desc[UR36][R2.64+0xe2], R83 ;  /* 0x0000e25302002986 */ /* 0x0001e4000c101524 */
[----:B0-----:R-:W-:Y:S02]  /*6050*/  @P4 IMAD.MOV.U32 R2, RZ, RZ, R4 ;  /* 0x000000ffff024224 */ /* 0x001fe400078e0004 */
[----:B------:R-:W-:-:S05]  /*6060*/  @P4 IMAD.MOV.U32 R3, RZ, RZ, R5 ;  /* 0x000000ffff034224 */ /* 0x000fca00078e0005 */
[----:B------:R0:W-:Y:S04]  /*6070*/  @P4 STG.E.U16 desc[UR36][R2.64+0xf0], R84 ;  /* 0x0000f05402004986 */ /* 0x0001e8000c101524 */
[----:B------:R1:W-:Y:S01]  /*6080*/  @P5 STG.E.U16 desc[UR36][R4.64+0xf2], R85 ;  /* 0x0000f25504005986 */ /* 0x0003e2000c101524 */
[----:B0-----:R-:W-:Y:S02]  /*6090*/  @P1 IMAD.MOV.U32 R2, RZ, RZ, R6 ;  /* 0x000000ffff021224 */ /* 0x001fe400078e0006 */
[----:B------:R-:W-:-:S05]  /*60a0*/  @P1 IMAD.MOV.U32 R3, RZ, RZ, R7 ;  /* 0x000000ffff031224 */ /* 0x000fca00078e0007 */
[----:B------:R1:W-:Y:S04]  /*60b0*/  @P1 STG.E.U16 desc[UR36][R2.64+0xf0], R86 ;  /* 0x0000f05602001986 */ /* 0x0003e8000c101524 */
[----:B------:R1:W-:Y:S02]  /*60c0*/  @P0 STG.E.U16 desc[UR36][R6.64+0xf2], R87 ;  /* 0x0000f25706000986 */ /* 0x0003e4000c101524 */
.L_x_159:
[----:B------:R-:W-:Y:S05]  /*60d0*/  BSYNC B0 ;  /* 0x0000000000007941 */ /* 0x000fea0003800000 */
.L_x_33:
[----:B01----:R-:W2:Y:S01]  /*60e0*/  LDL.64 R2, [R1] ;  /* 0x0000000001027983 */ /* 0x003ea20000100a00 */
[----:B------:R-:W-:Y:S01]  /*60f0*/  ULDC.64 UR4, c[0x0][0x650] ;  /* 0x0001940000047ab9 */ /* 0x000fe20000000a00 */
[----:B------:R0:W-:Y:S01]  /*6100*/  SYNCS.ARRIVE.TRANS64.A1T0 RZ, [R96+UR47], RZ ;  /* 0x000000ff60ff79a7 */ /* 0x0001e2000810002f */
[----:B------:R-:W-:Y:S01]  /*6110*/  PRMT R0, RZ, 0x7610, R0 ;  /* 0x00007610ff007816 */ /* 0x000fe20000000000 */
[----:B-----5:R-:W-:Y:S02]  /*6120*/  IMAD.MOV.U32 R19, RZ, RZ, -0x1 ;  /* 0xffffffffff137424 */ /* 0x020fe400078e00ff */
[----:B------:R-:W-:Y:S01]  /*6130*/  IMAD.MOV.U32 R22, RZ, RZ, -0x1 ;  /* 0xffffffffff167424 */ /* 0x000fe200078e00ff */
[----:B--2---:R-:W-:-:S04]  /*6140*/  LEA R18, P0, R2, R18, 0x1 ;  /* 0x0000001202127211 */ /* 0x004fc800078008ff */
[----:B------:R-:W-:Y:S01]  /*6150*/  LEA.HI.X R17, R2, R17, R23, 0x1, P0 ;  /* 0x0000001102117211 */ /* 0x000fe200000f0c17 */
[----:B------:R-:W-:Y:S01]  /*6160*/  IMAD.MOV.U32 R2, RZ, RZ, -0x1 ;  /* 0xffffffffff027424 */ /* 0x000fe200078e00ff */
[----:B------:R-:W-:-:S04]  /*6170*/  ISETP.GE.U32.AND P0, PT, R18, UR4, PT ;  /* 0x0000000412007c0c */ /* 0x000fc8000bf06070 */
[----:B------:R-:W-:-:S13]  /*6180*/  ISETP.GE.U32.AND.EX P0, PT, R17, UR5, PT, P0 ;  /* 0x0000000511007c0c */ /* 0x000fda000bf06100 */
[----:B0-----:R-:W-:Y:S05]  /*6190*/  @P0 BRA `(.L_x_160) ;  /* 0x0000000400700947 */ /* 0x001fea0003800000 */
[----:B------:R-:W0:Y:S01]  /*61a0*/  S2R R10, SR_CTAID.X ;  /* 0x00000000000a7919 */ /* 0x000e220000002500 */
[----:B------:R-:W1:Y:S01]  /*61b0*/  LDC.64 R8, c[0x0][0x628] ;  /* 0x00018a00ff087b82 */ /* 0x000e620000000a00 */
[----:B------:R-:W-:Y:S01]  /*61c0*/  ULDC UR4, c[0x0][0x150] ;  /* 0x0000540000047ab9 */ /* 0x000fe20000000800 */
[----:B---34-:R-:W-:Y:S01]  /*61d0*/  IMAD.MOV.U32 R6, RZ, RZ, R18 ;  /* 0x000000ffff067224 */ /* 0x018fe200078e0012 */
[----:B------:R-:W2:Y:S01]  /*61e0*/  S2R R20, SR_CTAID.Y ;  /* 0x0000000000147919 */ /* 0x000ea20000002600 */
[----:B------:R-:W-:-:S04]  /*61f0*/  IMAD.MOV.U32 R7, RZ, RZ, R17 ;  /* 0x000000ffff077224 */ /* 0x000fc800078e0011 */
[----:B------:R-:W3:Y:S08]  /*6200*/  LDC R15, c[0x0][0x144] ;  /* 0x00005100ff0f7b82 */ /* 0x000ef00000000800 */
[----:B------:R-:W4:Y:S08]  /*6210*/  LDC R0, c[0x0][0x630] ;  /* 0x00018c00ff007b82 */ /* 0x000f300000000800 */
[----:B------:R-:W2:Y:S01]  /*6220*/  LDC.64 R12, c[0x0][0x620] ;  /* 0x00018800ff0c7b82 */ /* 0x000ea20000000a00 */
[----:B-1----:R-:W-:-:S04]  /*6230*/  ISETP.NE.U32.AND P0, PT, R8, RZ, PT ;  /* 0x000000ff0800720c */ /* 0x002fc80003f05070 */
[----:B------:R-:W-:Y:S02]  /*6240*/  ISETP.NE.AND.EX P0, PT, R9, RZ, PT, P0 ;  /* 0x000000ff0900720c */ /* 0x000fe40003f05300 */
[----:B0-----:R-:W-:-:S05]  /*6250*/  I2FP.F32.U32 R2, R10 ;  /* 0x0000000a00027245 */ /* 0x001fca0000201000 */
[----:B------:R-:W-:-:S04]  /*6260*/  FMUL R2, R2, UR4 ;  /* 0x0000000402027c20 */ /* 0x000fc80008400000 */
[----:B------:R0:W1:Y:S02]  /*6270*/  F2I.U32.TRUNC.NTZ R14, R2 ;  /* 0x00000002000e7305 */ /* 0x000064000020f000 */
[----:B---34-:R-:W-:Y:S05]  /*6280*/  @!P0 BRA `(.L_x_161) ;  /* 0x0000000000288947 */ /* 0x018fea0003800000 */
[----:B------:R-:W3:Y:S02]  /*6290*/  LDC R3, c[0x0][0x634] ;  /* 0x00018d00ff037b82 */ /* 0x000ee40000000800 */
[----:B---3--:R-:W-:-:S05]  /*62a0*/  IADD3 R7, P0, R18, R3, RZ ;  /* 0x0000000312077210 */ /* 0x008fca0007f1e0ff */
[----:B------:R-:W-:-:S04]  /*62b0*/  IMAD.X R11, RZ, RZ, R17, P0 ;  /* 0x000000ffff0b7224 */ /* 0x000fc800000e0611 */
[----:B0-----:R-:W-:-:S04]  /*62c0*/  IMAD.WIDE.U32 R2, R11, R8, RZ ;  /* 0x000000080b027225 */ /* 0x001fc800078e00ff */
[----:B------:R-:W-:-:S04]  /*62d0*/  IMAD.WIDE.U32 R4, P0, R7, R9, R2 ;  /* 0x0000000907047225 */ /* 0x000fc80007800002 */
[----:B------:R-:W-:-:S04]  /*62e0*/  IMAD.WIDE.U32 R2, R7, R8, RZ ;  /* 0x0000000807027225 */ /* 0x000fc800078e00ff */
[----:B------:R-:W-:Y:S01]  /*62f0*/  IMAD.X R7, RZ, RZ, RZ, P0 ;  /* 0x000000ffff077224 */ /* 0x000fe200000e06ff */
[----:B------:R-:W-:Y:S01]  /*6300*/  IADD3 RZ, P0, R3, R4, RZ ;  /* 0x0000000403ff7210 */ /* 0x000fe20007f1e0ff */
[----:B------:R-:W-:-:S04]  /*6310*/  IMAD.MOV.U32 R6, RZ, RZ, R5 ;  /* 0x000000ffff067224 */ /* 0x000fc800078e0005 */
[----:B------:R-:W-:-:S08]  /*6320*/  IMAD.WIDE.U32.X R6, R11, R9, R6, P0 ;  /* 0x000000090b067225 */ /* 0x000fd000000e0406 */
.L_x_161:
[----:B------:R-:W3:Y:S01]  /*6330*/  LDC.64 R26, c[0x0][0x640] ;  /* 0x00019000ff1a7b82 */ /* 0x000ee20000000a00 */
[-C--:B------:R-:W-:Y:S01]  /*6340*/  SHF.R.U64 R11, R6, R0.reuse, R7 ;  /* 0x00000000060b7219 */ /* 0x080fe20000001207 */
[----:B------:R-:W-:Y:S01]  /*6350*/  IMAD.MOV.U32 R19, RZ, RZ, R17 ;  /* 0x000000ffff137224 */ /* 0x000fe200078e0011 */
[----:B------:R-:W-:Y:S01]  /*6360*/  SHF.R.U32.HI R0, RZ, R0, R7 ;  /* 0x00000000ff007219 */ /* 0x000fe20000011607 */
[----:B-1----:R-:W-:Y:S01]  /*6370*/  IMAD.MOV R14, RZ, RZ, -R14 ;  /* 0x000000ffff0e7224 */ /* 0x002fe200078e0a0e */
[----:B------:R-:W-:Y:S01]  /*6380*/  IADD3 R5, P0, RZ, -R11, RZ ;  /* 0x8000000bff057210 */ /* 0x000fe20007f1e0ff */
[----:B------:R-:W-:Y:S01]  /*6390*/  ULDC UR4, c[0x0][0x154] ;  /* 0x0000550000047ab9 */ /* 0x000fe20000000800 */
[----:B------:R-:W-:Y:S01]  /*63a0*/  IMAD.MOV.U32 R7, RZ, RZ, 0x1 ;  /* 0x00000001ff077424 */ /* 0x000fe200078e00ff */
[----:B------:R-:W1:Y:S01]  /*63b0*/  LDC R4, c[0x0][0x618] ;  /* 0x00018600ff047b82 */ /* 0x000e620000000800 */
[----:B------:R-:W-:Y:S02]  /*63c0*/  IMAD R22, R15, R14, R10 ;  /* 0x0000000e0f167224 */ /* 0x000fe400078e020a */
[----:B------:R-:W-:-:S04]  /*63d0*/  IMAD.X R3, RZ, RZ, ~R0, P0 ;  /* 0x000000ffff037224 */ /* 0x000fc800000e0e00 */
[-C--:B--2---:R-:W-:Y:S01]  /*63e0*/  IMAD R0, R3, R12.reuse, RZ ;  /* 0x0000000c03007224 */ /* 0x084fe200078e02ff */
[----:B------:R-:W2:Y:S01]  /*63f0*/  LDC R6, c[0x0][0x608] ;  /* 0x00018200ff067b82 */ /* 0x000ea20000000800 */
[----:B0-----:R-:W-:-:S04]  /*6400*/  IMAD.WIDE.U32 R2, R5, R12, R18 ;  /* 0x0000000c05027225 */ /* 0x001fc800078e0012 */
[----:B------:R-:W-:Y:S01]  /*6410*/  IMAD R5, R5, R13, R0 ;  /* 0x0000000d05057224 */ /* 0x000fe200078e0200 */
[----:B------:R-:W-:Y:S02]  /*6420*/  I2FP.F32.U32 R0, R20 ;  /* 0x0000001400007245 */ /* 0x000fe40000201000 */
[----:B------:R-:W0:Y:S01]  /*6430*/  LDC R24, c[0x0][0x658] ;  /* 0x00019600ff187b82 */ /* 0x000e220000000800 */
[----:B------:R-:W-:Y:S01]  /*6440*/  IMAD.IADD R3, R3, 0x1, R5 ;  /* 0x0000000103037824 */ /* 0x000fe200078e0205 */
[----:B---3--:R-:W-:Y:S01]  /*6450*/  ISETP.NE.U32.AND P0, PT, R26, RZ, PT ;  /* 0x000000ff1a00720c */ /* 0x008fe20003f05070 */
[----:B------:R-:W-:Y:S01]  /*6460*/  FMUL R0, R0, UR4 ;  /* 0x0000000400007c20 */ /* 0x000fe20008400000 */
[----:B------:R-:W-:Y:S02]  /*6470*/  IMAD.MOV.U32 R5, RZ, RZ, -0x1 ;  /* 0xffffffffff057424 */ /* 0x000fe400078e00ff */
[----:B------:R-:W-:Y:S01]  /*6480*/  ISETP.NE.AND.EX P0, PT, R27, RZ, PT, P0 ;  /* 0x000000ff1b00720c */ /* 0x000fe20003f05300 */
[----:B------:R3:W4:Y:S01]  /*6490*/  F2I.U32.TRUNC.NTZ R12, R0 ;  /* 0x00000000000c7305 */ /* 0x000722000020f000 */
[----:B------:R-:W3:Y:S01]  /*64a0*/  LDC R15, c[0x0][0x148] ;  /* 0x00005200ff0f7b82 */ /* 0x000ee20000000800 */
[----:B-1----:R-:W-:-:S02]  /*64b0*/  SHF.R.U64 R10, R2, R4, R3 ;  /* 0x00000004020a7219 */ /* 0x002fc40000001203 */
[----:B------:R-:W-:-:S05]  /*64c0*/  SHF.R.U32.HI R3, RZ, R4, R3 ;  /* 0x00000004ff037219 */ /* 0x000fca0000011603 */
[----:B------:R-:W1:Y:S01]  /*64d0*/  LDC R14, c[0x0][0x600] ;  /* 0x00018000ff0e7b82 */ /* 0x000e620000000800 */
[-CC-:B--2---:R-:W-:Y:S02]  /*64e0*/  SHF.R.U64 R8, R10, R6.reuse, R3.reuse ;  /* 0x000000060a087219 */ /* 0x184fe40000001203 */
[----:B------:R-:W-:-:S05]  /*64f0*/  SHF.R.U32.HI R3, RZ, R6, R3 ;  /* 0x00000006ff037219 */ /* 0x000fca0000011603 */
[----:B------:R-:W2:Y:S01]  /*6500*/  LDC R21, c[0x0][0x648] ;  /* 0x00019200ff157b82 */ /* 0x000ea20000000800 */
[-CC-:B0-----:R-:W-:Y:S02]  /*6510*/  SHF.R.U64 R13, R8, R24.reuse, R3.reuse ;  /* 0x00000018080d7219 */ /* 0x181fe40000001203 */
[-C--:B------:R-:W-:Y:S02]  /*6520*/  SHF.L.U32 R5, R5, R24.reuse, RZ ;  /* 0x0000001805057219 */ /* 0x080fe400000006ff */
[-C--:B------:R-:W-:Y:S01]  /*6530*/  SHF.R.U32.HI R3, RZ, R24.reuse, R3 ;  /* 0x00000018ff037219 */ /* 0x080fe20000011603 */
[----:B------:R-:W-:Y:S01]  /*6540*/  IMAD.MOV.U32 R2, RZ, RZ, R13 ;  /* 0x000000ffff027224 */ /* 0x000fe200078e000d */
[----:B------:R-:W-:Y:S01]  /*6550*/  SHF.L.U32 R24, R7, R24, RZ ;  /* 0x0000001807187219 */ /* 0x000fe200000006ff */
[----:B------:R-:W0:Y:S01]  /*6560*/  LDC R25, c[0x0][0x638] ;  /* 0x00018e00ff197b82 */ /* 0x000e220000000800 */
[----:B------:R-:W-:-:S07]  /*6570*/  LOP3.LUT R19, RZ, R5, RZ, 0x33, !PT ;  /* 0x00000005ff137212 */ /* 0x000fce00078e33ff */
[----:B------:R-:W0:Y:S01]  /*6580*/  LDC R28, c[0x0][0x610] ;  /* 0x00018400ff1c7b82 */ /* 0x000e220000000800 */
[----:B----4-:R-:W-:Y:S05]  /*6590*/  @!P0 BRA `(.L_x_162) ;  /* 0x0000000000288947 */ /* 0x010fea0003800000 */
[----:B---3--:R-:W3:Y:S02]  /*65a0*/  LDC R0, c[0x0][0x64c] ;  /* 0x00019300ff007b82 */ /* 0x008ee40000000800 */
[----:B---3--:R-:W-:-:S05]  /*65b0*/  IADD3 R7, P0, R13, R0, RZ ;  /* 0x000000000d077210 */ /* 0x008fca0007f1e0ff */
        /* <DEDUP_REMOVED lines=8> */
.L_x_162:
[----:B------:R-:W4:Y:S01]  /*6640*/  LDC R4, c[0x0][0x65c] ;  /* 0x00019700ff047b82 */ /* 0x000f220000000800 */
[----:B--23--:R-:W-:Y:S01]  /*6650*/  SHF.R.U64 R0, R2, R21, R3 ;  /* 0x0000001502007219 */ /* 0x00cfe20000001203 */
[----:B-1----:R-:W-:Y:S01]  /*6660*/  VIADD R3, R14, 0xffffffff ;  /* 0xffffffff0e037836 */ /* 0x002fe20000000000 */
[----:B------:R-:W-:Y:S01]  /*6670*/  LOP3.LUT R19, R8, R19, RZ, 0xc0, !PT ;  /* 0x0000001308137212 */ /* 0x000fe200078ec0ff */
[----:B------:R-:W-:Y:S02]  /*6680*/  IMAD.MOV R12, RZ, RZ, -R12 ;  /* 0x000000ffff0c7224 */ /* 0x000fe400078e0a0c */
[----:B------:R-:W-:Y:S01]  /*6690*/  IMAD.MOV R2, RZ, RZ, -R0 ;  /* 0x000000ffff027224 */ /* 0x000fe200078e0a00 */
[----:B------:R-:W-:Y:S01]  /*66a0*/  LOP3.LUT R3, R10, R3, RZ, 0xc0, !PT ;  /* 0x000000030a037212 */ /* 0x000fe200078ec0ff */
[----:B------:R-:W-:Y:S02]  /*66b0*/  IMAD R19, R24, R0, R19 ;  /* 0x0000000018137224 */ /* 0x000fe400078e0213 */
[----:B0-----:R-:W-:-:S04]  /*66c0*/  IMAD R0, R2, R25, R13 ;  /* 0x0000001902007224 */ /* 0x001fc800078e020d */
[----:B------:R-:W-:Y:S01]  /*66d0*/  IMAD R2, R0, R14, R3 ;  /* 0x0000000e00027224 */ /* 0x000fe200078e0203 */
[----:B----4-:R-:W-:Y:S01]  /*66e0*/  ISETP.NE.AND P0, PT, R4, 0x1, PT ;  /* 0x000000010400780c */ /* 0x010fe20003f05270 */
[----:B------:R-:W-:-:S05]  /*66f0*/  IMAD.MOV.U32 R4, RZ, RZ, 0x1 ;  /* 0x00000001ff047424 */ /* 0x000fca00078e00ff */
[----:B------:R-:W-:-:S07]  /*6700*/  PRMT R0, R4, 0x7610, R0 ;  /* 0x0000761004007816 */ /* 0x000fce0000000000 */
[----:B------:R-:W-:-:S04]  /*6710*/  @P0 IMAD R22, R15, R12, R20 ;  /* 0x0000000c0f160224 */ /* 0x000fc800078e0214 */
[----:B------:R-:W-:-:S05]  /*6720*/  IMAD R19, R19, R28, R22 ;  /* 0x0000001c13137224 */ /* 0x000fca00078e0216 */
[----:B------:R-:W-:Y:S02]  /*6730*/  SEL R22, R2, R19, !P0 ;  /* 0x0000001302167207 */ /* 0x000fe40004000000 */
[----:B------:R-:W-:Y:S01]  /*6740*/  SEL R19, R19, R2, !P0 ;  /* 0x0000000213137207 */ /* 0x000fe20004000000 */
[----:B------:R-:W-:-:S07]  /*6750*/  IMAD.MOV.U32 R2, RZ, RZ, R11 ;  /* 0x000000ffff027224 */ /* 0x000fce00078e000b */
.L_x_160:
[----:B------:R-:W-:Y:S02]  /*6760*/  LOP3.LUT P0, RZ, R0, 0xff, RZ, 0xc0, !PT ;  /* 0x000000ff00ff7812 */ /* 0x000fe4000780c0ff */
[----:B------:R-:W-:-:S11]  /*6770*/  LOP3.LUT R101, R101, 0x1, RZ, 0x3c, !PT ;  /* 0x0000000165657812 */ /* 0x000fd600078e3cff */
[----:B------:R-:W-:Y:S05]  /*6780*/  @P0 BRA `(.L_x_163) ;  /* 0xffffffac00c40947 */ /* 0x000fea000383ffff */
[----:B------:R-:W-:Y:S05]  /*6790*/  EXIT ;  /* 0x000000000000794d */ /* 0x000fea0003800000 */
.L_x_14:
[----:B------:R-:W-:-:S08]  /*67a0*/  ISETP.NE.AND P0, PT, R0, RZ, PT ;  /* 0x000000ff0000720c */ /* 0x000fd00003f05270 */
[----:B0-----:R-:W0:-:S00]  /*67b0*/  USETMAXREG.DEALLOC.CTAPOOL 0x28 ;  /* 0x00000028000079c8 */ /* 0x001e0000080e0500 */
[----:B------:R-:W-:Y:S05]  /*67c0*/  @P0 EXIT ;  /* 0x000000000000094d */ /* 0x000fea0003800000 */
[----:B0-----:R-:W-:Y:S01]  /*67d0*/  LOP3.LUT P0, RZ, R8, 0xff, RZ, 0xc0, !PT ;  /* 0x000000ff08ff7812 */ /* 0x001fe2000780c0ff */
[----:B------:R-:W-:Y:S02]  /*67e0*/  IMAD.MOV.U32 R0, RZ, RZ, 0x1 ;  /* 0x00000001ff007424 */ /* 0x000fe400078e00ff */
[----:B------:R-:W-:-:S10]  /*67f0*/  IMAD.MOV.U32 R7, RZ, RZ, RZ ;  /* 0x000000ffff077224 */ /* 0x000fd400078e00ff */
[----:B------:R-:W-:Y:S05]  /*6800*/  @!P0 BRA `(.L_x_164) ;  /* 0x0000000c001c8947 */ /* 0x000fea0003800000 */
[----:B------:R-:W-:Y:S01]  /*6810*/  LOP3.LUT P0, RZ, R4, 0x1f, RZ, 0xc0, !PT ;  /* 0x0000001f04ff7812 */ /* 0x000fe2000780c0ff */
[----:B------:R-:W-:Y:S01]  /*6820*/  ULDC UR5, c[0x0][0x658] ;  /* 0x0001960000057ab9 */ /* 0x000fe20000000800 */
[----:B------:R-:W-:Y:S01]  /*6830*/  UMOV UR6, 0xffffffff ;  /* 0xffffffff00067882 */ /* 0x000fe20000000000 */
[----:B------:R-:W-:Y:S01]  /*6840*/  BSSY B0, `(.L_x_164) ;  /* 0x00000c3000007945 */ /* 0x000fe20003800000 */
[----:B------:R-:W-:Y:S01]  /*6850*/  USHF.L.U32 UR6, UR6, UR5, URZ ;  /* 0x0000000506067299 */ /* 0x000fe2000800063f */
[C---:B------:R-:W-:Y:S01]  /*6860*/  ISETP.NE.AND P2, PT, R3.reuse, RZ, PT ;  /* 0x000000ff0300720c */ /* 0x040fe20003f45270 */
[----:B------:R-:W-:Y:S01]  /*6870*/  IMAD.MOV.U32 R8, RZ, RZ, 0x1 ;  /* 0x00000001ff087424 */ /* 0x000fe200078e00ff */
[----:B------:R-:W-:Y:S01]  /*6880*/  ISETP.NE.OR P0, PT, R3, RZ, !P0 ;  /* 0x000000ff0300720c */ /* 0x000fe20004705670 */
[----:B------:R-:W-:Y:S01]  /*6890*/  IMAD.MOV.U32 R0, RZ, RZ, 0x1 ;  /* 0x00000001ff007424 */ /* 0x000fe200078e00ff */
[----:B------:R-:W-:Y:S01]  /*68a0*/  LOP3.LUT R6, R16, 0x2, RZ, 0xfc, !PT ;  /* 0x0000000210067812 */ /* 0x000fe200078efcff */
[----:B------:R-:W-:Y:S01]  /*68b0*/  IMAD.MOV.U32 R7, RZ, RZ, RZ ;  /* 0x000000ffff077224 */ /* 0x000fe200078e00ff */
[----:B------:R-:W-:Y:S01]  /*68c0*/  ULDC UR4, c[0x0][0x600] ;  /* 0x0001800000047ab9 */ /* 0x000fe20000000800 */
[----:B------:R-:W-:Y:S01]  /*68d0*/  UMOV UR7, 0x1 ;  /* 0x0000000100077882 */ /* 0x000fe20000000000 */
[----:B------:R-:W-:-:S02]  /*68e0*/  UIADD3 UR19, UR40, 0x1, URZ ;  /* 0x0000000128137890 */ /* 0x000fc4000fffe03f */
[----:B------:R-:W-:Y:S02]  /*68f0*/  UIADD3 UR15, UR4, -0x1, URZ ;  /* 0xffffffff040f7890 */ /* 0x000fe4000fffe03f */
[----:B------:R-:W-:Y:S02]  /*6900*/  USHF.L.U32 UR17, UR7, UR5, URZ ;  /* 0x0000000507117299 */ /* 0x000fe4000800063f */
[----:B------:R-:W-:Y:S01]  /*6910*/  ULOP3.LUT UR16, URZ, UR6, URZ, 0x33, !UPT ;  /* 0x000000063f107292 */ /* 0x000fe2000f8e333f */
[----:B------:R-:W-:-:S11]  /*6920*/  ULDC.64 UR20, c[0x0][0x198] ;  /* 0x0000660000147ab9 */ /* 0x000fd60000000a00 */
.L_x_176:
[----:B------:R-:W-:-:S03]  /*6930*/  UMOV UR4, 0xffffffff ;  /* 0xffffffff00047882 */ /* 0x000fc60000000000 */
[----:B------:R-:W-:Y:S05]  /*6940*/  BRA.DIV UR4, `(.L_x_165) ;  /* 0x0000001604d87947 */ /* 0x000fea000b800000 */
[----:B------:R-:W-:-:S13]  /*6950*/  ELECT P6, URZ, PT ;  /* 0x00000000003f782f */ /* 0x000fda00038c0000 */
.L_x_203:
[----:B------:R-:W0:Y:S01]  /*6960*/  LDC R3, c[0x0][0x28c] ;  /* 0x0000a300ff037b82 */ /* 0x000e220000000800 */
[----:B------:R-:W-:Y:S01]  /*6970*/  BSSY B1, `(.L_x_166) ;  /* 0x0000037000017945 */ /* 0x000fe20003800000 */
[----:B0-----:R-:W-:-:S13]  /*6980*/  ISETP.LT.OR P6, PT, R3, 0x1, !P6 ;  /* 0x000000010300780c */ /* 0x001fda00077c1670 */
[----:B------:R-:W-:Y:S05]  /*6990*/  @P6 BRA `(.L_x_167) ;  /* 0x0000000000d06947 */ /* 0x000fea0003800000 */
[----:B------:R-:W-:Y:S02]  /*69a0*/  IMAD.SHL.U32 R22, R22, 0x80, RZ ;  /* 0x0000008016167824 */ /* 0x000fe400078e00ff */
[----:B------:R-:W-:Y:S02]  /*69b0*/  IMAD.SHL.U32 R19, R19, 0x40, RZ ;  /* 0x0000004013137824 */ /* 0x000fe400078e00ff */
[----:B------:R-:W-:Y:S02]  /*69c0*/  IMAD.MOV.U32 R12, RZ, RZ, RZ ;  /* 0x000000ffff0c7224 */ /* 0x000fe400078e00ff */
[----:B------:R-:W-:Y:S02]  /*69d0*/  IMAD.U32 R13, RZ, RZ, UR19 ;  /* 0x00000013ff0d7e24 */ /* 0x000fe4000f8e00ff */
[----:B------:R-:W-:Y:S02]  /*69e0*/  IMAD.MOV.U32 R3, RZ, RZ, R0 ;  /* 0x000000ffff037224 */ /* 0x000fe400078e0000 */
[----:B------:R-:W-:-:S07]  /*69f0*/  IMAD.MOV.U32 R4, RZ, RZ, R7 ;  /* 0x000000ffff047224 */ /* 0x000fce00078e0007 */
.L_x_171:
[----:B------:R-:W0:Y:S01]  /*6a00*/  S2R R10, SR_CgaCtaId ;  /* 0x00000000000a7919 */ /* 0x000e220000008800 */
[----:B------:R-:W-:Y:S01]  /*6a10*/  MOV R5, 0x400 ;  /* 0x0000040000057802 */ /* 0x000fe20000000f00 */
[----:B------:R-:W1:Y:S03]  /*6a20*/  @!P2 LDC R9, c[0x0][0x500] ;  /* 0x00014000ff09ab82 */ /* 0x000e660000000800 */
[----:B0-----:R-:W-:Y:S02]  /*6a30*/  LEA R11, R10, R5, 0x18 ;  /* 0x000000050a0b7211 */ /* 0x001fe400078ec0ff */
[----:B------:R-:W-:-:S03]  /*6a40*/  SHF.L.U32 R5, R3, 0x1f, RZ ;  /* 0x0000001f03057819 */ /* 0x000fc600000006ff */
[----:B------:R-:W-:-:S04]  /*6a50*/  IMAD R10, R4, 0x8, R11 ;  /* 0x00000008040a7824 */ /* 0x000fc800078e020b */
[----:B------:R-:W0:Y:S02]  /*6a60*/  SYNCS.PHASECHK.TRANS64.TRYWAIT P1, [R10+URZ+0x90], R5 ;  /* 0x000090050a0075a7 */ /* 0x000e24000802017f */
[----:B01----:R-:W-:Y:S05]  /*6a70*/  @!P1 BRA `(.L_x_168) ;  /* 0x0000001400ac9947 */ /* 0x003fea0003800000 */
.L_x_204:
[----:B0-----:R-:W-:Y:S01]  /*6a80*/  PRMT R5, R6, 0x9910, RZ ;  /* 0x0000991006057816 */ /* 0x001fe200000000ff */
[----:B------:R0:W-:Y:S03]  /*6a90*/  @!P2 SYNCS.ARRIVE.TRANS64 RZ, [R10+URZ], R9 ;  /* 0x000000090affa9a7 */ /* 0x0001e6000800003f */
[----:B------:R-:W-:-:S13]  /*6aa0*/  ISETP.NE.AND P1, PT, R5, 0x2, PT ;  /* 0x000000020500780c */ /* 0x000fda0003f25270 */
[----:B0-----:R-:W-:Y:S05]  /*6ab0*/  @P1 BRA `(.L_x_169) ;  /* 0x0000000000041947 */ /* 0x001fea0003800000 */
[----:B------:R-:W-:Y:S01]  /*6ac0*/  BPT.TRAP 0x1 ;  /* 0x000000040000795c */ /* 0x000fe20000300000 */
.L_x_169:
[----:B------:R-:W-:Y:S05]  /*6ad0*/  @P0 BRA `(.L_x_170) ;  /* 0x0000000000040947 */ /* 0x000fea0003800000 */
[----:B------:R-:W-:Y:S01]  /*6ae0*/  BPT.TRAP 0x1 ;  /* 0x000000040000795c */ /* 0x000fe20000300000 */
.L_x_170:
[--C-:B------:R-:W-:Y:S01]  /*6af0*/  IMAD R5, R4, 0x1000, R11.reuse ;  /* 0x0000100004057824 */ /* 0x100fe200078e020b */
[----:B------:R-:W-:Y:S01]  /*6b00*/  R2UR UR9, R10 ;  /* 0x000000000a0972ca */ /* 0x000fe200000e0000 */
[C---:B------:R-:W-:Y:S01]  /*6b10*/  IMAD R11, R4.reuse, 0x2000, R11 ;  /* 0x00002000040b7824 */ /* 0x040fe200078e020b */
[----:B------:R-:W-:Y:S01]  /*6b20*/  UIADD3 UR4, UP0, UR20, 0xf0, URZ ;  /* 0x000000f014047890 */ /* 0x000fe2000ff1e03f */
[----:B------:R-:W-:Y:S01]  /*6b30*/  VIADD R13, R13, 0xffffffff ;  /* 0xffffffff0d0d7836 */ /* 0x000fe20000000000 */
[----:B------:R-:W-:Y:S01]  /*6b40*/  R2UR UR5, R5 ;  /* 0x00000000050572ca */ /* 0x000fe200000e0000 */
[----:B------:R-:W-:Y:S01]  /*6b50*/  UIADD3 UR22, UP1, UR20, 0x1f0, URZ ;  /* 0x000001f014167890 */ /* 0x000fe2000ff3e03f */
[----:B------:R-:W-:Y:S01]  /*6b60*/  R2UR UR8, R11 ;  /* 0x000000000b0872ca */ /* 0x000fe200000e0000 */
[----:B------:R-:W-:Y:S01]  /*6b70*/  VIADD R4, R4, 0x1 ;  /* 0x0000000104047836 */ /* 0x000fe20000000000 */
[----:B------:R-:W-:Y:S01]  /*6b80*/  R2UR UR11, R19 ;  /* 0x00000000130b72ca */ /* 0x000fe200000e0000 */
[----:B------:R-:W-:Y:S01]  /*6b90*/  UIADD3.X UR23, URZ, UR21, URZ, UP1, !UPT ;  /* 0x000000153f177290 */ /* 0x000fe20008ffe43f */
[----:B------:R-:W-:Y:S01]  /*6ba0*/  R2UR UR10, R12 ;  /* 0x000000000c0a72ca */ /* 0x000fe200000e0000 */
[----:B------:R-:W-:Y:S01]  /*6bb0*/  UMOV UR6, 0x0 ;  /* 0x0000000000067882 */ /* 0x000fe20000000000 */
[----:B------:R-:W-:Y:S01]  /*6bc0*/  R2UR UR12, R2 ;  /* 0x00000000020c72ca */ /* 0x000fe200000e0000 */
[----:B------:R-:W-:Y:S01]  /*6bd0*/  UMOV UR7, 0x10000000 ;  /* 0x1000000000077882 */ /* 0x000fe20000000000 */
[----:B------:R-:W-:Y:S01]  /*6be0*/  R2UR UR18, R22 ;  /* 0x00000000161272ca */ /* 0x000fe200000e0000 */
[----:B------:R-:W-:Y:S01]  /*6bf0*/  VIADD R12, R12, 0x20 ;  /* 0x000000200c0c7836 */ /* 0x000fe20000000000 */
[----:B------:R-:W-:Y:S01]  /*6c00*/  ISETP.GT.AND P3, PT, R13, 0x1, PT ;  /* 0x000000010d00780c */ /* 0x000fe20003f64270 */
[----:B------:R-:W-:Y:S01]  /*6c10*/  UIADD3 UR13, UR5, 0x200, URZ ;  /* 0x00000200050d7890 */ /* 0x000fe2000fffe03f */
[----:B------:R-:W-:Y:S01]  /*6c20*/  ISETP.NE.AND P1, PT, R4, 0x12, PT ;  /* 0x000000120400780c */ /* 0x000fe20003f25270 */
[----:B------:R-:W-:-:S02]  /*6c30*/  UIADD3.X UR5, URZ, UR21, URZ, UP0, !UPT ;  /* 0x000000153f057290 */ /* 0x000fc400087fe43f */
[----:B------:R-:W-:Y:S01]  /*6c40*/  UIADD3 UR14, UR8, 0x12200, URZ ;  /* 0x00012200080e7890 */ /* 0x000fe2000fffe03f */
[----:B------:R-:W-:Y:S02]  /*6c50*/  SEL R10, RZ, 0x1, P1 ;  /* 0x00000001ff0a7807 */ /* 0x000fe40000800000 */
[----:B------:R-:W-:Y:S01]  /*6c60*/  UMOV UR8, UR13 ;  /* 0x0000000d00087c82 */ /* 0x000fe20008000000 */
[----:B------:R-:W-:Y:S02]  /*6c70*/  SEL R4, R4, RZ, P1 ;  /* 0x000000ff04047207 */ /* 0x000fe40000800000 */
[----:B------:R-:W-:Y:S01]  /*6c80*/  LOP3.LUT R3, R3, R10, RZ, 0x3c, !PT ;  /* 0x0000000a03037212 */ /* 0x000fe200078e3cff */
[----:B------:R0:W-:Y:S02]  /*6c90*/  UTMALDG.3D [UR8], [UR4], desc[UR6] ;  /* 0x00000608040075b4 */ /* 0x0001e40008011000 */
[----:B0-----:R-:W-:Y:S01]  /*6ca0*/  UMOV UR8, UR14 ;  /* 0x0000000e00087c82 */ /* 0x001fe20008000000 */
[----:B------:R-:W-:-:S02]  /*6cb0*/  UMOV UR11, UR18 ;  /* 0x00000012000b7c82 */ /* 0x000fc40008000000 */
[----:B------:R0:W-:Y:S02]  /*6cc0*/  UTMALDG.3D [UR8], [UR22], desc[UR6] ;  /* 0x00000608160075b4 */ /* 0x0001e40008011000 */
[----:B0-----:R-:W-:Y:S05]  /*6cd0*/  @P3 BRA `(.L_x_171) ;  /* 0xfffffffc00483947 */ /* 0x001fea000383ffff */
.L_x_167:
[----:B------:R-:W-:Y:S05]  /*6ce0*/  BSYNC B1 ;  /* 0x0000000000017941 */ /* 0x000fea0003800000 */
.L_x_166:
[----:B------:R-:W2:Y:S01]  /*6cf0*/  LDL.64 R10, [R1] ;  /* 0x00000000010a7983 */ /* 0x000ea20000100a00 */
[----:B------:R-:W-:Y:S01]  /*6d00*/  LOP3.LUT P4, RZ, R8, 0xff, RZ, 0xc0, !PT ;  /* 0x000000ff08ff7812 */ /* 0x000fe2000788c0ff */
[----:B------:R-:W-:Y:S01]  /*6d10*/  VIADD R4, R7, UR40 ;  /* 0x0000002807047c36 */ /* 0x000fe20008000000 */
[----:B------:R-:W-:Y:S01]  /*6d20*/  ULDC.64 UR4, c[0x0][0x650] ;  /* 0x0001940000047ab9 */ /* 0x000fe20000000a00 */
[----:B------:R-:W-:Y:S01]  /*6d30*/  IMAD.U32 R7, RZ, RZ, UR40 ;  /* 0x00000028ff077e24 */ /* 0x000fe2000f8e00ff */
[----:B------:R-:W-:Y:S01]  /*6d40*/  UISETP.GE.U32.AND UP0, UPT, UR40, 0x12, UPT ;  /* 0x000000122800788c */ /* 0x000fe2000bf06070 */
[----:B------:R-:W-:Y:S01]  /*6d50*/  BSSY B1, `(.L_x_172) ;  /* 0x000006f000017945 */ /* 0x000fe20003800000 */
[----:B------:R-:W-:Y:S01]  /*6d60*/  ISETP.GT.U32.AND P1, PT, R4, 0x11, PT ;  /* 0x000000110400780c */ /* 0x000fe20003f24070 */
[----:B------:R-:W-:Y:S01]  /*6d70*/  IMAD.MOV.U32 R19, RZ, RZ, -0x1 ;  /* 0xffffffffff137424 */ /* 0x000fe200078e00ff */
[----:B------:R-:W-:Y:S01]  /*6d80*/  PRMT R8, RZ, 0x7610, R8 ;  /* 0x00007610ff087816 */ /* 0x000fe20000000008 */
[----:B------:R-:W-:Y:S01]  /*6d90*/  IMAD.MOV.U32 R22, RZ, RZ, -0x1 ;  /* 0xffffffffff167424 */ /* 0x000fe200078e00ff */
[----:B------:R-:W-:-:S02]  /*6da0*/  ISETP.LT.U32.AND P1, PT, R7, 0x12, P1 ;  /* 0x000000120700780c */ /* 0x000fc40000f21070 */
[----:B------:R-:W-:Y:S01]  /*6db0*/  PLOP3.LUT P3, PT, PT, PT, UP0, 0x80, 0x0 ;  /* 0x000000000000781c */ /* 0x000fe20003f6f008 */
[----:B------:R-:W0:Y:S01]  /*6dc0*/  @P4 S2R R3, SR_CgaCtaId ;  /* 0x0000000000034919 */ /* 0x000e220000008800 */
[----:B------:R-:W-:-:S04]  /*6dd0*/  @P4 MOV R2, 0x400 ;  /* 0x0000040000024802 */ /* 0x000fc80000000f00 */
[----:B0-----:R-:W-:Y:S01]  /*6de0*/  @P4 LEA R5, R3, R2, 0x18 ;  /* 0x0000000203054211 */ /* 0x001fe200078ec0ff */
[----:B------:R-:W-:-:S03]  /*6df0*/  IMAD.WIDE.U32 R2, R4, 0x38e38e39, RZ ;  /* 0x38e38e3904027825 */ /* 0x000fc600078e00ff */
[----:B------:R0:W-:Y:S01]  /*6e00*/  @P4 SYNCS.ARRIVE.TRANS64.A1T0 RZ, [R5+URZ+0x158], RZ ;  /* 0x000158ff05ff49a7 */ /* 0x0001e2000810003f */
[----:B------:R-:W-:Y:S01]  /*6e10*/  IMAD.MOV.U32 R2, RZ, RZ, -0x1 ;  /* 0xffffffffff027424 */ /* 0x000fe200078e00ff */
[----:B0-----:R-:W-:Y:S02]  /*6e20*/  SHF.R.U32.HI R5, RZ, 0x2, R3 ;  /* 0x00000002ff057819 */ /* 0x001fe40000011603 */
[----:B------:R-:W-:-:S03]  /*6e30*/  SEL R3, RZ, 0x1, !P1 ;  /* 0x00000001ff037807 */ /* 0x000fc60004800000 */
[----:B------:R-:W-:Y:S01]  /*6e40*/  IMAD R7, R5, -0x12, R4 ;  /* 0xffffffee05077824 */ /* 0x000fe200078e0204 */
[----:B------:R-:W-:Y:S02]  /*6e50*/  LOP3.LUT R0, R0, R3, RZ, 0x3c, !PT ;  /* 0x0000000300007212 */ /* 0x000fe400078e3cff */
[----:B------:R-:W-:Y:S02]  /*6e60*/  PRMT R3, RZ, 0x7610, R3 ;  /* 0x00007610ff037816 */ /* 0x000fe40000000003 */
[----:B------:R-:W-:Y:S02]  /*6e70*/  @P3 LOP3.LUT R0, R0, 0x1, R5, 0x78, !PT ;  /* 0x0000000100003812 */ /* 0x000fe400078e7805 */
[----:B--2---:R-:W-:-:S04]  /*6e80*/  IADD3 R18, P4, R18, R10, RZ ;  /* 0x0000000a12127210 */ /* 0x004fc80007f9e0ff */
[----:B------:R-:W-:Y:S01]  /*6e90*/  ISETP.GE.U32.AND P1, PT, R18, UR4, PT ;  /* 0x0000000412007c0c */ /* 0x000fe2000bf26070 */
[----:B------:R-:W-:-:S05]  /*6ea0*/  IMAD.X R17, R17, 0x1, R23, P4 ;  /* 0x0000000111117824 */ /* 0x000fca00020e0617 */
[----:B------:R-:W-:-:S13]  /*6eb0*/  ISETP.GE.U32.AND.EX P1, PT, R17, UR5, PT, P1 ;  /* 0x0000000511007c0c */ /* 0x000fda000bf26110 */
[----:B------:R-:W-:Y:S05]  /*6ec0*/  @P1 BRA `(.L_x_173) ;  /* 0x00000004005c1947 */ /* 0x000fea0003800000 */
[----:B------:R-:W0:Y:S01]  /*6ed0*/  S2R R11, SR_CTAID.X ;  /* 0x00000000000b7919 */ /* 0x000e220000002500 */
[----:B------:R-:W-:Y:S01]  /*6ee0*/  ULDC.64 UR4, c[0x0][0x628] ;  /* 0x00018a0000047ab9 */ /* 0x000fe20000000a00 */
[----:B------:R-:W1:Y:S01]  /*6ef0*/  LDC R12, c[0x0][0x144] ;  /* 0x00005100ff0c7b82 */ /* 0x000e620000000800 */
[----:B------:R-:W-:Y:S01]  /*6f00*/  ISETP.NE.U32.AND P1, PT, RZ, UR4, PT ;  /* 0x00000004ff007c0c */ /* 0x000fe2000bf25070 */
[----:B------:R-:W2:Y:S01]  /*6f10*/  S2R R9, SR_CTAID.Y ;  /* 0x0000000000097919 */ /* 0x000ea20000002600 */
[----:B------:R-:W-:Y:S01]  /*6f20*/  ULDC UR6, c[0x0][0x150] ;  /* 0x0000540000067ab9 */ /* 0x000fe20000000800 */
[----:B------:R-:W-:Y:S01]  /*6f30*/  ULDC UR7, c[0x0][0x630] ;  /* 0x00018c0000077ab9 */ /* 0x000fe20000000800 */
[----:B------:R-:W-:Y:S01]  /*6f40*/  ISETP.NE.AND.EX P1, PT, RZ, UR5, PT, P1 ;  /* 0x00000005ff007c0c */ /* 0x000fe2000bf25310 */
[----:B------:R-:W-:Y:S01]  /*6f50*/  IMAD.MOV.U32 R2, RZ, RZ, R18 ;  /* 0x000000ffff027224 */ /* 0x000fe200078e0012 */
[----:B0-----:R-:W-:-:S05]  /*6f60*/  I2FP.F32.U32 R3, R11 ;  /* 0x0000000b00037245 */ /* 0x001fca0000201000 */
[----:B------:R-:W-:Y:S01]  /*6f70*/  FMUL R14, R3, UR6 ;  /* 0x00000006030e7c20 */ /* 0x000fe20008400000 */
[----:B------:R-:W-:-:S05]  /*6f80*/  IMAD.MOV.U32 R3, RZ, RZ, R17 ;  /* 0x000000ffff037224 */ /* 0x000fca00078e0011 */
[----:B--2---:R-:W-:Y:S05]  /*6f90*/  @!P1 BRA `(.L_x_174) ;  /* 0x0000000000289947 */ /* 0x004fea0003800000 */
[----:B------:R-:W-:Y:S02]  /*6fa0*/  ULDC UR6, c[0x0][0x634] ;  /* 0x00018d0000067ab9 */ /* 0x000fe40000000800 */
[----:B------:R-:W-:-:S05]  /*6fb0*/  IADD3 R3, P1, R18, UR6, RZ ;  /* 0x0000000612037c10 */ /* 0x000fca000ff3e0ff */
[----:B------:R-:W-:-:S04]  /*6fc0*/  IMAD.X R13, RZ, RZ, R17, P1 ;  /* 0x000000ffff0d7224 */ /* 0x000fc800008e0611 */
[----:B------:R-:W-:-:S04]  /*6fd0*/  IMAD.WIDE.U32 R4, R13, UR4, RZ ;  /* 0x000000040d047c25 */ /* 0x000fc8000f8e00ff */
[----:B------:R-:W-:-:S04]  /*6fe0*/  IMAD.WIDE.U32 R4, P1, R3, UR5, R4 ;  /* 0x0000000503047c25 */ /* 0x000fc8000f820004 */
[----:B------:R-:W-:-:S04]  /*6ff0*/  IMAD.WIDE.U32 R2, R3, UR4, RZ ;  /* 0x0000000403027c25 */ /* 0x000fc8000f8e00ff */
[----:B------:R-:W-:Y:S01]  /*7000*/  IMAD.MOV.U32 R2, RZ, RZ, R5 ;  /* 0x000000ffff027224 */ /* 0x000fe200078e0005 */
[----:B------:R-:W-:Y:S01]  /*7010*/  IADD3 RZ, P3, R3, R4, RZ ;  /* 0x0000000403ff7210 */ /* 0x000fe20007f7e0ff */
[----:B------:R-:W-:-:S04]  /*7020*/  IMAD.X R3, RZ, RZ, RZ, P1 ;  /* 0x000000ffff037224 */ /* 0x000fc800008e06ff */
[----:B------:R-:W-:-:S08]  /*7030*/  IMAD.WIDE.U32.X R2, R13, UR5, R2, P3 ;  /* 0x000000050d027c25 */ /* 0x000fd000098e0402 */
.L_x_174:
[--C-:B------:R-:W-:Y:S01]  /*7040*/  SHF.R.U64 R10, R2, UR7, R3.reuse ;  /* 0x00000007020a7c19 */ /* 0x100fe20008001203 */
[----:B------:R-:W0:Y:S01]  /*7050*/  F2I.U32.TRUNC.NTZ R14, R14 ;  /* 0x0000000e000e7305 */ /* 0x000e22000020f000 */
[----:B------:R-:W-:Y:S01]  /*7060*/  SHF.R.U32.HI R2, RZ, UR7, R3 ;  /* 0x00000007ff027c19 */ /* 0x000fe20008011603 */
[----:B------:R-:W-:Y:S01]  /*7070*/  ULDC.64 UR4, c[0x0][0x620] ;  /* 0x0001880000047ab9 */ /* 0x000fe20000000a00 */
[----:B------:R-:W-:Y:S01]  /*7080*/  IADD3 R5, P1, RZ, -R10, RZ ;  /* 0x8000000aff057210 */ /* 0x000fe20007f3e0ff */
[----:B------:R-:W-:Y:S01]  /*7090*/  IMAD.MOV.U32 R3, RZ, RZ, R17 ;  /* 0x000000ffff037224 */ /* 0x000fe200078e0011 */
[----:B------:R-:W-:-:S03]  /*70a0*/  ULDC.64 UR6, c[0x0][0x640] ;  /* 0x0001900000067ab9 */ /* 0x000fc60000000a00 */
[----:B------:R-:W-:Y:S01]  /*70b0*/  IMAD.X R2, RZ, RZ, ~R2, P1 ;  /* 0x000000ffff027224 */ /* 0x000fe200008e0e02 */
[----:B------:R-:W-:-:S03]  /*70c0*/  ISETP.NE.U32.AND P1, PT, RZ, UR6, PT ;  /* 0x00000006ff007c0c */ /* 0x000fc6000bf25070 */
[----:B------:R-:W-:Y:S01]  /*70d0*/  IMAD R4, R2, UR4, RZ ;  /* 0x0000000402047c24 */ /* 0x000fe2000f8e02ff */
[----:B------:R-:W-:Y:S01]  /*70e0*/  ISETP.NE.AND.EX P1, PT, RZ, UR7, PT, P1 ;  /* 0x00000007ff007c0c */ /* 0x000fe2000bf25310 */
[----:B------:R-:W-:-:S04]  /*70f0*/  IMAD.MOV.U32 R2, RZ, RZ, R18 ;  /* 0x000000ffff027224 */ /* 0x000fc800078e0012 */
[----:B------:R-:W-:Y:S01]  /*7100*/  IMAD.WIDE.U32 R2, R5, UR4, R2 ;  /* 0x0000000405027c25 */ /* 0x000fe2000f8e0002 */
[----:B------:R-:W-:-:S03]  /*7110*/  ULDC UR4, c[0x0][0x618] ;  /* 0x0001860000047ab9 */ /* 0x000fc60000000800 */
[----:B------:R-:W-:Y:S01]  /*7120*/  IMAD R5, R5, UR5, R4 ;  /* 0x0000000505057c24 */ /* 0x000fe2000f8e0204 */
[----:B------:R-:W-:Y:S01]  /*7130*/  ULDC UR5, c[0x0][0x154] ;  /* 0x0000550000057ab9 */ /* 0x000fe20000000800 */
[----:B0-----:R-:W-:Y:S02]  /*7140*/  IMAD.MOV R4, RZ, RZ, -R14 ;  /* 0x000000ffff047224 */ /* 0x001fe400078e0a0e */
[----:B------:R-:W0:Y:S01]  /*7150*/  LDC R14, c[0x0][0x148] ;  /* 0x00005200ff0e7b82 */ /* 0x000e220000000800 */
[----:B------:R-:W-:Y:S02]  /*7160*/  IMAD.IADD R3, R3, 0x1, R5 ;  /* 0x0000000103037824 */ /* 0x000fe400078e0205 */
[----:B-1----:R-:W-:Y:S01]  /*7170*/  IMAD R11, R12, R4, R11 ;  /* 0x000000040c0b7224 */ /* 0x002fe200078e020b */
[----:B------:R-:W-:Y:S02]  /*7180*/  I2FP.F32.U32 R4, R9 ;  /* 0x0000000900047245 */ /* 0x000fe40000201000 */
[----:B------:R-:W-:-:S02]  /*7190*/  SHF.R.U64 R12, R2, UR4, R3 ;  /* 0x00000004020c7c19 */ /* 0x000fc40008001203 */
[----:B------:R-:W-:Y:S01]  /*71a0*/  SHF.R.U32.HI R3, RZ, UR4, R3 ;  /* 0x00000004ff037c19 */ /* 0x000fe20008011603 */
[----:B------:R-:W-:Y:S01]  /*71b0*/  FMUL R4, R4, UR5 ;  /* 0x0000000504047c20 */ /* 0x000fe20008400000 */
[----:B------:R-:W-:Y:S02]  /*71c0*/  ULDC UR4, c[0x0][0x608] ;  /* 0x0001820000047ab9 */ /* 0x000fe40000000800 */
[--C-:B------:R-:W-:Y:S01]  /*71d0*/  SHF.R.U64 R15, R12, UR4, R3.reuse ;  /* 0x000000040c0f7c19 */ /* 0x100fe20008001203 */
[----:B------:R1:W2:Y:S01]  /*71e0*/  F2I.U32.TRUNC.NTZ R20, R4 ;  /* 0x0000000400147305 */ /* 0x0002a2000020f000 */
[----:B------:R-:W-:Y:S01]  /*71f0*/  SHF.R.U32.HI R2, RZ, UR4, R3 ;  /* 0x00000004ff027c19 */ /* 0x000fe20008011603 */
[----:B------:R-:W-:-:S03]  /*7200*/  ULDC UR4, c[0x0][0x658] ;  /* 0x0001960000047ab9 */ /* 0x000fc60000000800 */
[--C-:B------:R-:W-:Y:S02]  /*7210*/  SHF.R.U64 R13, R15, UR4, R2.reuse ;  /* 0x000000040f0d7c19 */ /* 0x100fe40008001202 */
[----:B------:R-:W-:-:S03]  /*7220*/  SHF.R.U32.HI R19, RZ, UR4, R2 ;  /* 0x00000004ff137c19 */ /* 0x000fc60008011602 */
[----:B------:R-:W-:Y:S02]  /*7230*/  IMAD.MOV.U32 R2, RZ, RZ, R13 ;  /* 0x000000ffff027224 */ /* 0x000fe400078e000d */
[----:B------:R-:W-:Y:S01]  /*7240*/  IMAD.MOV.U32 R3, RZ, RZ, R19 ;  /* 0x000000ffff037224 */ /* 0x000fe200078e0013 */
[----:B-1----:R-:W-:Y:S06]  /*7250*/  @!P1 BRA `(.L_x_175) ;  /* 0x0000000000289947 */ /* 0x002fec0003800000 */
        /* <DEDUP_REMOVED lines=10> */
.L_x_175:
[----:B------:R-:W1:Y:S01]  /*7300*/  LDC R4, c[0x0][0x65c] ;  /* 0x00019700ff047b82 */ /* 0x000e620000000800 */
[----:B------:R-:W-:Y:S01]  /*7310*/  ULDC UR4, c[0x0][0x648] ;  /* 0x0001920000047ab9 */ /* 0x000fe20000000800 */
[----:B------:R-:W-:Y:S01]  /*7320*/  LOP3.LUT R15, R15, UR16, RZ, 0xc0, !PT ;  /* 0x000000100f0f7c12 */ /* 0x000fe2000f8ec0ff */
[----:B--2---:R-:W-:Y:S01]  /*7330*/  IMAD.MOV R20, RZ, RZ, -R20 ;  /* 0x000000ffff147224 */ /* 0x004fe200078e0a14 */
[----:B------:R-:W-:Y:S01]  /*7340*/  SHF.R.U64 R2, R2, UR4, R3 ;  /* 0x0000000402027c19 */ /* 0x000fe20008001203 */
[----:B------:R-:W-:Y:S01]  /*7350*/  ULDC UR4, c[0x0][0x638] ;  /* 0x00018e0000047ab9 */ /* 0x000fe20000000800 */
[----:B------:R-:W-:Y:S01]  /*7360*/  LOP3.LUT R12, R12, UR15, RZ, 0xc0, !PT ;  /* 0x0000000f0c0c7c12 */ /* 0x000fe2000f8ec0ff */
[----:B------:R-:W-:Y:S01]  /*7370*/  ULDC UR5, c[0x0][0x610] ;  /* 0x0001840000057ab9 */ /* 0x000fe20000000800 */
[----:B------:R-:W-:Y:S01]  /*7380*/  IMAD.MOV.U32 R3, RZ, RZ, 0x1 ;  /* 0x00000001ff037424 */ /* 0x000fe200078e00ff */
[----:B-1----:R-:W-:Y:S01]  /*7390*/  ISETP.NE.AND P1, PT, R4, 0x1, PT ;  /* 0x000000010400780c */ /* 0x002fe20003f25270 */
[----:B------:R-:W-:-:S02]  /*73a0*/  IMAD.MOV R4, RZ, RZ, -R2 ;  /* 0x000000ffff047224 */ /* 0x000fc400078e0a02 */
[----:B------:R-:W-:Y:S02]  /*73b0*/  IMAD R2, R2, UR17, R15 ;  /* 0x0000001102027c24 */ /* 0x000fe4000f8e020f */
[----:B------:R-:W-:Y:S01]  /*73c0*/  IMAD R13, R4, UR4, R13 ;  /* 0x00000004040d7c24 */ /* 0x000fe2000f8e020d */
[----:B------:R-:W-:-:S07]  /*73d0*/  ULDC UR4, c[0x0][0x600] ;  /* 0x0001800000047ab9 */ /* 0x000fce0000000800 */
[----:B0-----:R-:W-:-:S04]  /*73e0*/  @P1 IMAD R11, R14, R20, R9 ;  /* 0x000000140e0b1224 */ /* 0x001fc800078e0209 */
[----:B------:R-:W-:Y:S02]  /*73f0*/  IMAD R11, R2, UR5, R11 ;  /* 0x00000005020b7c24 */ /* 0x000fe4000f8e020b */
[----:B------:R-:W-:-:S05]  /*7400*/  IMAD R2, R13, UR4, R12 ;  /* 0x000000040d027c24 */ /* 0x000fca000f8e020c */
[----:B------:R-:W-:Y:S02]  /*7410*/  SEL R22, R2, R11, !P1 ;  /* 0x0000000b02167207 */ /* 0x000fe40004800000 */
[----:B------:R-:W-:Y:S01]  /*7420*/  SEL R19, R11, R2, !P1 ;  /* 0x000000020b137207 */ /* 0x000fe20004800000 */
[----:B------:R-:W-:-:S07]  /*7430*/  IMAD.MOV.U32 R2, RZ, RZ, R10 ;  /* 0x000000ffff027224 */ /* 0x000fce00078e000a */
.L_x_173:
[----:B------:R-:W-:Y:S05]  /*7440*/  BSYNC B1 ;  /* 0x0000000000017941 */ /* 0x000fea0003800000 */
.L_x_172:
[----:B------:R-:W-:-:S13]  /*7450*/  LOP3.LUT P1, RZ, R3, 0xff, RZ, 0xc0, !PT ;  /* 0x000000ff03ff7812 */ /* 0x000fda000782c0ff */
[----:B------:R-:W-:Y:S05]  /*7460*/  @P1 BRA `(.L_x_176) ;  /* 0xfffffff400301947 */ /* 0x000fea000383ffff */
[----:B------:R-:W-:Y:S05]  /*7470*/  BSYNC B0 ;  /* 0x0000000000007941 */ /* 0x000fea0003800000 */
.L_x_164:
[----:B------:R-:W-:-:S03]  /*7480*/  UMOV UR4, 0xffffffff ;  /* 0xffffffff00047882 */ /* 0x000fc60000000000 */
[----:B------:R-:W-:Y:S05]  /*7490*/  BRA.DIV UR4, `(.L_x_177) ;  /* 0x0000000e04387947 */ /* 0x000fea000b800000 */
[----:B------:R-:W-:-:S13]  /*74a0*/  ELECT P6, URZ, PT ;  /* 0x00000000003f782f */ /* 0x000fda00038c0000 */
.L_x_207:
[----:B------:R-:W-:Y:S04]  /*74b0*/  BSSY B0, `(.L_x_178) ;  /* 0x00000a9000007945 */ /* 0x000fe80003800000 */
[----:B------:R-:W-:Y:S05]  /*74c0*/  @!P6 BRA `(.L_x_179) ;  /* 0x00000008009ce947 */ /* 0x000fea0003800000 */
[----:B------:R-:W-:-:S04]  /*74d0*/  LOP3.LUT R16, R16, 0x2, RZ, 0xfc, !PT ;  /* 0x0000000210107812 */ /* 0x000fc800078efcff */
[----:B------:R-:W-:-:S13]  /*74e0*/  ISETP.NE.AND P0, PT, R16, 0x3, PT ;  /* 0x000000031000780c */ /* 0x000fda0003f05270 */
[----:B------:R-:W-:Y:S05]  /*74f0*/  @!P0 BRA `(.L_x_180) ;  /* 0x0000000000048947 */ /* 0x000fea0003800000 */
[----:B------:R-:W-:Y:S01]  /*7500*/  BPT.TRAP 0x1 ;  /* 0x000000040000795c */ /* 0x000fe20000300000 */
.L_x_180:
[----:B------:R-:W0:Y:S01]  /*7510*/  S2R R3, SR_CgaCtaId ;  /* 0x0000000000037919 */ /* 0x000e220000008800 */
[----:B------:R-:W-:Y:S02]  /*7520*/  MOV R2, 0x400 ;  /* 0x0000040000027802 */ /* 0x000fe40000000f00 */
[----:B------:R-:W-:Y:S02]  /*7530*/  SHF.L.U32 R4, R0, 0x1f, RZ ;  /* 0x0000001f00047819 */ /* 0x000fe400000006ff */
[----:B0-----:R-:W-:-:S05]  /*7540*/  LEA R2, R3, R2, 0x18 ;  /* 0x0000000203027211 */ /* 0x001fca00078ec0ff */
[----:B------:R-:W-:-:S04]  /*7550*/  VIADD R2, R2, 0x90 ;  /* 0x0000009002027836 */ /* 0x000fc80000000000 */
[C---:B------:R-:W-:Y:S02]  /*7560*/  IMAD R9, R7.reuse, 0x8, R2 ;  /* 0x0000000807097824 */ /* 0x040fe400078e0202 */
[----:B------:R-:W-:Y:S02]  /*7570*/  VIADD R7, R7, 0x1 ;  /* 0x0000000107077836 */ /* 0x000fe40000000000 */
[----:B------:R-:W0:Y:S03]  /*7580*/  SYNCS.PHASECHK.TRANS64.TRYWAIT P0, [R9+URZ], R4 ;  /* 0x00000004090075a7 */ /* 0x000e26000800017f */
[----:B------:R-:W-:-:S04]  /*7590*/  ISETP.NE.AND P1, PT, R7, 0x12, PT ;  /* 0x000000120700780c */ /* 0x000fc80003f25270 */
[----:B------:R-:W-:Y:S02]  /*75a0*/  SEL R3, RZ, 0x1, P1 ;  /* 0x00000001ff037807 */ /* 0x000fe40000800000 */
[----:B------:R-:W-:Y:S02]  /*75b0*/  SEL R7, R7, RZ, P1 ;  /* 0x000000ff07077207 */ /* 0x000fe40000800000 */
[----:B------:R-:W-:-:S03]  /*75c0*/  LOP3.LUT R6, R0, R3, RZ, 0x3c, !PT ;  /* 0x0000000300067212 */ /* 0x000fc600078e3cff */
[----:B------:R-:W-:Y:S01]  /*75d0*/  IMAD R8, R7, 0x8, R2 ;  /* 0x0000000807087824 */ /* 0x000fe200078e0202 */
[----:B------:R-:W-:Y:S01]  /*75e0*/  SHF.L.U32 R5, R6, 0x1f, RZ ;  /* 0x0000001f06057819 */ /* 0x000fe200000006ff */
[----:B0-----:R-:W-:Y:S06]  /*75f0*/  @!P0 BRA `(.L_x_181) ;  /* 0x0000000c00008947 */ /* 0x001fec0003800000 */
.L_x_208:
[----:B------:R-:W1:Y:S01]  /*7600*/  SYNCS.PHASECHK.TRANS64.TRYWAIT P0, [R8+URZ], R5 ;  /* 0x00000005080075a7 */ /* 0x000e62000800017f */
[----:B------:R-:W-:-:S05]  /*7610*/  VIADD R0, R7, 0x1 ;  /* 0x0000000107007836 */ /* 0x000fca0000000000 */
[----:B------:R-:W-:-:S04]  /*7620*/  ISETP.NE.AND P1, PT, R0, 0x12, PT ;  /* 0x000000120000780c */ /* 0x000fc80003f25270 */
[----:B------:R-:W-:Y:S02]  /*7630*/  SEL R3, RZ, 0x1, P1 ;  /* 0x00000001ff037807 */ /* 0x000fe40000800000 */
[----:B------:R-:W-:Y:S02]  /*7640*/  SEL R7, R0, RZ, P1 ;  /* 0x000000ff00077207 */ /* 0x000fe40000800000 */
[----:B------:R-:W-:-:S03]  /*7650*/  LOP3.LUT R6, R6, R3, RZ, 0x3c, !PT ;  /* 0x0000000306067212 */ /* 0x000fc600078e3cff */
[----:B0-----:R-:W-:Y:S01]  /*7660*/  IMAD R9, R7, 0x8, R2 ;  /* 0x0000000807097824 */ /* 0x001fe200078e0202 */
[----:B------:R-:W-:Y:S01]  /*7670*/  SHF.L.U32 R4, R6, 0x1f, RZ ;  /* 0x0000001f06047819 */ /* 0x000fe200000006ff */
[----:B-1----:R-:W-:Y:S06]  /*7680*/  @!P0 BRA `(.L_x_182) ;  /* 0x0000000800f08947 */ /* 0x002fec0003800000 */
.L_x_209:
        /* <DEDUP_REMOVED lines=9> */
.L_x_210:
        /* <DEDUP_REMOVED lines=9> */
.L_x_211:
        /* <DEDUP_REMOVED lines=9> */
.L_x_212:
        /* <DEDUP_REMOVED lines=9> */
.L_x_213:
        /* <DEDUP_REMOVED lines=9> */
.L_x_214:
        /* <DEDUP_REMOVED lines=9> */
.L_x_215:
        /* <DEDUP_REMOVED lines=9> */
.L_x_216:
        /* <DEDUP_REMOVED lines=9> */
.L_x_217:
        /* <DEDUP_REMOVED lines=9> */
.L_x_218:
        /* <DEDUP_REMOVED lines=9> */
.L_x_219:
        /* <DEDUP_REMOVED lines=9> */
.L_x_220:
        /* <DEDUP_REMOVED lines=9> */
.L_x_221:
        /* <DEDUP_REMOVED lines=9> */
.L_x_222:
[----:B------:R-:W1:Y:S01]  /*7de0*/  SYNCS.PHASECHK.TRANS64.TRYWAIT P0, [R8+URZ], R5 ;  /* 0x00000005080075a7 */ /* 0x000e62000800017f */
[----:B------:R-:W-:-:S05]  /*7df0*/  VIADD R0, R7, 0x1 ;  /* 0x0000000107007836 */ /* 0x000fca0000000000 */
[----:B------:R-:W-:-:S04]  /*7e00*/  ISETP.NE.AND P1, PT, R0, 0x12, PT ;  /* 0x000000120000780c */ /* 0x000fc80003f25270 */
[----:B------:R-:W-:Y:S02]  /*7e10*/  SEL R3, RZ, 0x1, P1 ;  /* 0x00000001ff037807 */ /* 0x000fe40000800000 */
[----:B------:R-:W-:Y:S02]  /*7e20*/  SEL R7, R0, RZ, P1 ;  /* 0x000000ff00077207 */ /* 0x000fe40000800000 */
[----:B0-----:R-:W-:-:S03]  /*7e30*/  LOP3.LUT R9, R6, R3, RZ, 0x3c, !PT ;  /* 0x0000000306097212 */ /* 0x001fc600078e3cff */
[----:B------:R-:W-:Y:S01]  /*7e40*/  IMAD R11, R7, 0x8, R2 ;  /* 0x00000008070b7824 */ /* 0x000fe200078e0202 */
[----:B------:R-:W-:Y:S01]  /*7e50*/  SHF.L.U32 R6, R9, 0x1f, RZ ;  /* 0x0000001f09067819 */ /* 0x000fe200000006ff */
[----:B-1----:R-:W-:Y:S06]  /*7e60*/  @!P0 BRA `(.L_x_196) ;  /* 0x0000000800108947 */ /* 0x002fec0003800000 */
.L_x_223:
[----:B------:R-:W1:Y:S01]  /*7e70*/  SYNCS.PHASECHK.TRANS64.TRYWAIT P0, [R11+URZ], R6 ;  /* 0x000000060b0075a7 */ /* 0x000e62000800017f */
[----:B------:R-:W-:-:S05]  /*7e80*/  VIADD R0, R7, 0x1 ;  /* 0x0000000107007836 */ /* 0x000fca0000000000 */
[----:B------:R-:W-:-:S04]  /*7e90*/  ISETP.NE.AND P1, PT, R0, 0x12, PT ;  /* 0x000000120000780c */ /* 0x000fc80003f25270 */
[----:B------:R-:W-:Y:S02]  /*7ea0*/  SEL R4, RZ, 0x1, P1 ;  /* 0x00000001ff047807 */ /* 0x000fe40000800000 */
[----:B------:R-:W-:Y:S02]  /*7eb0*/  SEL R3, R0, RZ, P1 ;  /* 0x000000ff00037207 */ /* 0x000fe40000800000 */
[----:B------:R-:W-:Y:S01]  /*7ec0*/  LOP3.LUT R0, R9, R4, RZ, 0x3c, !PT ;  /* 0x0000000409007212 */ /* 0x000fe200078e3cff */
[----:B-1----:R-:W-:Y:S06]  /*7ed0*/  @!P0 BRA `(.L_x_197) ;  /* 0x0000000800088947 */ /* 0x002fec0003800000 */
.L_x_224:
[----:B------:R-:W-:Y:S01]  /*7ee0*/  IMAD R3, R3, 0x8, R2 ;  /* 0x0000000803037824 */ /* 0x000fe200078e0202 */
[----:B------:R-:W-:-:S07]  /*7ef0*/  SHF.L.U32 R0, R0, 0x1f, RZ ;  /* 0x0000001f00007819 */ /* 0x000fce00000006ff */
.L_x_198:
[----:B--2---:R2:W3:Y:S02]  /*7f00*/  SYNCS.PHASECHK.TRANS64.TRYWAIT P0, [R3+URZ], R0 ;  /* 0x00000000030075a7 */ /* 0x0044e4000800017f */
[----:B---3--:R-:W-:Y:S05]  /*7f10*/  @!P0 NANOSLEEP.SYNCS 0x989680 ;  /* 0x009896800000895d */ /* 0x008fea0003900000 */
[----:B------:R-:W3:Y:S02]  /*7f20*/  @!P0 SYNCS.PHASECHK.TRANS64 P0, [R3+URZ], R0 ;  /* 0x00000000030085a7 */ /* 0x000ee4000800007f */
[----:B---3--:R-:W-:Y:S05]  /*7f30*/  @!P0 BRA `(.L_x_198) ;  /* 0xfffffffc00f08947 */ /* 0x008fea000383ffff */
.L_x_179:
[----:B------:R-:W-:Y:S05]  /*7f40*/  BSYNC B0 ;  /* 0x0000000000007941 */ /* 0x000fea0003800000 */
.L_x_178:
[----:B------:R-:W-:Y:S05]  /*7f50*/  EXIT ;  /* 0x000000000000794d */ /* 0x000fea0003800000 */
.L_x_16:
[----:B-1----:R1:W2:Y:S02]  /*7f60*/  SYNCS.PHASECHK.TRANS64.TRYWAIT P0, [R95+URZ], R0 ;  /* 0x000000005f0075a7 */ /* 0x0022a4000800017f */
[----:B--2---:R-:W-:Y:S05]  /*7f70*/  @!P0 NANOSLEEP.SYNCS 0x989680 ;  /* 0x009896800000895d */ /* 0x004fea0003900000 */
[----:B------:R-:W2:Y:S02]  /*7f80*/  @!P0 SYNCS.PHASECHK.TRANS64 P0, [R95+URZ], R0 ;  /* 0x000000005f0085a7 */ /* 0x000ea4000800007f */
[----:B--2---:R-:W-:Y:S05]  /*7f90*/  @!P0 BRA `(.L_x_16) ;  /* 0xfffffffc00f08947 */ /* 0x004fea000383ffff */
[----:B------:R-:W-:Y:S05]  /*7fa0*/  BRA `(.L_x_199) ;  /* 0xffffff9400d07947 */ /* 0x000fea000383ffff */
.L_x_21:
[----:B--2---:R2:W3:Y:S02]  /*7fb0*/  SYNCS.PHASECHK.TRANS64.TRYWAIT P1, [R3+URZ], R0 ;  /* 0x00000000030075a7 */ /* 0x0044e4000802017f */
[----:B---3--:R-:W-:Y:S05]  /*7fc0*/  @!P1 NANOSLEEP.SYNCS 0x989680 ;  /* 0x009896800000995d */ /* 0x008fea0003900000 */
[----:B------:R-:W3:Y:S02]  /*7fd0*/  @!P1 SYNCS.PHASECHK.TRANS64 P1, [R3+URZ], R0 ;  /* 0x00000000030095a7 */ /* 0x000ee4000802007f */
[----:B---3--:R-:W-:Y:S05]  /*7fe0*/  @!P1 BRA `(.L_x_21) ;  /* 0xfffffffc00f09947 */ /* 0x008fea000383ffff */
[----:B------:R-:W-:Y:S05]  /*7ff0*/  BRA `(.L_x_20) ;  /* 0xffffff9800347947 */ /* 0x000fea000383ffff */
.L_x_26:
[----:B--2---:R-:W-:-:S04]  /*8000*/  IMAD.U32 R4, RZ, RZ, UR4 ;  /* 0x00000004ff047e24 */ /* 0x004fc8000f8e00ff */
[----:B------:R2:W3:Y:S03]  /*8010*/  SYNCS.PHASECHK.TRANS64.TRYWAIT P1, [R4+URZ], R3 ;  /* 0x00000003040075a7 */ /* 0x0004e6000802017f */
[----:B---3--:R-:W-:Y:S05]  /*8020*/  @!P1 NANOSLEEP.SYNCS 0x989680 ;  /* 0x009896800000995d */ /* 0x008fea0003900000 */
[----:B------:R-:W3:Y:S02]  /*8030*/  @!P1 SYNCS.PHASECHK.TRANS64 P1, [R4+URZ], R3 ;  /* 0x00000003040095a7 */ /* 0x000ee4000802007f */
[----:B---3--:R-:W-:Y:S05]  /*8040*/  @!P1 BRA `(.L_x_26) ;  /* 0xfffffffc00ec9947 */ /* 0x008fea000383ffff */
[----:B------:R-:W-:Y:S05]  /*8050*/  BRA `(.L_x_25) ;  /* 0xffffff9800ac7947 */ /* 0x000fea000383ffff */
.L_x_32:
[----:B---3--:R3:W4:Y:S02]  /*8060*/  SYNCS.PHASECHK.TRANS64.TRYWAIT P0, [R95+URZ+0x10], R0 ;  /* 0x000010005f0075a7 */ /* 0x008724000800017f */
[----:B----4-:R-:W-:Y:S05]  /*8070*/  @!P0 NANOSLEEP.SYNCS 0x989680 ;  /* 0x009896800000895d */ /* 0x010fea0003900000 */
[----:B------:R-:W4:Y:S02]  /*8080*/  @!P0 SYNCS.PHASECHK.TRANS64 P0, [R95+URZ+0x10], R0 ;  /* 0x000010005f0085a7 */ /* 0x000f24000800007f */
[----:B----4-:R-:W-:Y:S05]  /*8090*/  @!P0 BRA `(.L_x_32) ;  /* 0xfffffffc00f08947 */ /* 0x010fea000383ffff */
[----:B------:R-:W-:Y:S05]  /*80a0*/  BRA `(.L_x_200) ;  /* 0xffffff9c00a47947 */ /* 0x000fea000383ffff */
.L_x_165:
[----:B------:R-:W-:Y:S01]  /*80b0*/  BSSY B1, `(.L_x_201) ;  /* 0x0000006000017945 */ /* 0x000fe20003800000 */
[----:B------:R-:W-:-:S07]  /*80c0*/  IMAD.MOV.U32 R15, RZ, RZ, -0x1 ;  /* 0xffffffffff0f7424 */ /* 0x000fce00078e00ff */
[----:B-----5:R-:W-:Y:S05]  /*80d0*/  WARPSYNC.COLLECTIVE R15, `(.L_x_202) ;  /* 0x000000000f0c7348 */ /* 0x020fea0003c00000 */
[----:B------:R-:W-:Y:S02]  /*80e0*/  ELECT P6, UR62, PT ;  /* 0x00000000003e782f */ /* 0x000fe400038c0000 */
[----:B------:R-:W-:Y:S01]  /*80f0*/  MOV R14, UR62 ;  /* 0x0000003e000e7c02 */ /* 0x000fe20008000f00 */
[----:B-----5:R-:W-:Y:S10]  /*8100*/  ENDCOLLECTIVE ;  /* 0x000000000000791b */ /* 0x020ff40003800000 */
.L_x_202:
[----:B------:R-:W-:Y:S05]  /*8110*/  BSYNC B1 ;  /* 0x0000000000017941 */ /* 0x000fea0003800000 */
.L_x_201:
[----:B------:R-:W-:Y:S05]  /*8120*/  BRA `(.L_x_203) ;  /* 0xffffffe8000c7947 */ /* 0x000fea000383ffff */
.L_x_168:
[----:B0-----:R0:W1:Y:S02]  /*8130*/  SYNCS.PHASECHK.TRANS64.TRYWAIT P1, [R10+URZ+0x90], R5 ;  /* 0x000090050a0075a7 */ /* 0x001064000802017f */
[----:B-1----:R-:W-:Y:S05]  /*8140*/  @!P1 NANOSLEEP.SYNCS 0x989680 ;  /* 0x009896800000995d */ /* 0x002fea0003900000 */
[----:B------:R-:W1:Y:S02]  /*8150*/  @!P1 SYNCS.PHASECHK.TRANS64 P1, [R10+URZ+0x90], R5 ;  /* 0x000090050a0095a7 */ /* 0x000e64000802007f */
[----:B-1----:R-:W-:Y:S05]  /*8160*/  @!P1 BRA `(.L_x_168) ;  /* 0xfffffffc00f09947 */ /* 0x002fea000383ffff */
[----:B------:R-:W-:Y:S05]  /*8170*/  BRA `(.L_x_204) ;  /* 0xffffffe800407947 */ /* 0x000fea000383ffff */
.L_x_177:
[----:B------:R-:W-:Y:S01]  /*8180*/  BSSY B0, `(.L_x_205) ;  /* 0x0000006000007945 */ /* 0x000fe20003800000 */
[----:B------:R-:W-:-:S07]  /*8190*/  IMAD.MOV.U32 R15, RZ, RZ, -0x1 ;  /* 0xffffffffff0f7424 */ /* 0x000fce00078e00ff */
[----:B-----5:R-:W-:Y:S05]  /*81a0*/  WARPSYNC.COLLECTIVE R15, `(.L_x_206) ;  /* 0x000000000f0c7348 */ /* 0x020fea0003c00000 */
[----:B------:R-:W-:Y:S02]  /*81b0*/  ELECT P6, UR62, PT ;  /* 0x00000000003e782f */ /* 0x000fe400038c0000 */
[----:B------:R-:W-:Y:S01]  /*81c0*/  MOV R14, UR62 ;  /* 0x0000003e000e7c02 */ /* 0x000fe20008000f00 */
[----:B-----5:R-:W-:Y:S10]  /*81d0*/  ENDCOLLECTIVE ;  /* 0x000000000000791b */ /* 0x020ff40003800000 */
.L_x_206:
[----:B------:R-:W-:Y:S05]  /*81e0*/  BSYNC B0 ;  /* 0x0000000000007941 */ /* 0x000fea0003800000 */
.L_x_205:
[----:B------:R-:W-:Y:S05]  /*81f0*/  BRA `(.L_x_207) ;  /* 0xfffffff000ac7947 */ /* 0x000fea000383ffff */
.L_x_181:
[----:B0-----:R0:W1:Y:S02]  /*8200*/  SYNCS.PHASECHK.TRANS64.TRYWAIT P0, [R9+URZ], R4 ;  /* 0x00000004090075a7 */ /* 0x001064000800017f */
[----:B-1----:R-:W-:Y:S05]  /*8210*/  @!P0 NANOSLEEP.SYNCS 0x989680 ;  /* 0x009896800000895d */ /* 0x002fea0003900000 */
[----:B------:R-:W1:Y:S02]  /*8220*/  @!P0 SYNCS.PHASECHK.TRANS64 P0, [R9+URZ], R4 ;  /* 0x00000004090085a7 */ /* 0x000e64000800007f */
[----:B-1----:R-:W-:Y:S05]  /*8230*/  @!P0 BRA `(.L_x_181) ;  /* 0xfffffffc00f08947 */ /* 0x002fea000383ffff */
[----:B------:R-:W-:Y:S05]  /*8240*/  BRA `(.L_x_208) ;  /* 0xfffffff000ec7947 */ /* 0x000fea000383ffff */
.L_x_182:
[----:B0-----:R0:W1:Y:S02]  /*8250*/  SYNCS.PHASECHK.TRANS64.TRYWAIT P0, [R8+URZ], R5 ;  /* 0x00000005080075a7 */ /* 0x001064000800017f */
[----:B-1----:R-:W-:Y:S05]  /*8260*/  @!P0 NANOSLEEP.SYNCS 0x989680 ;  /* 0x009896800000895d */ /* 0x002fea0003900000 */
[----:B------:R-:W1:Y:S02]  /*8270*/  @!P0 SYNCS.PHASECHK.TRANS64 P0, [R8+URZ], R5 ;  /* 0x00000005080085a7 */ /* 0x000e64000800007f */
[----:B-1----:R-:W-:Y:S05]  /*8280*/  @!P0 BRA `(.L_x_182) ;  /* 0xfffffffc00f08947 */ /* 0x002fea000383ffff */
[----:B------:R-:W-:Y:S05]  /*8290*/  BRA `(.L_x_209) ;  /* 0xfffffff000fc7947 */ /* 0x000fea000383ffff */
.L_x_183:
[----:B0-----:R0:W1:Y:S02]  /*82a0*/  SYNCS.PHASECHK.TRANS64.TRYWAIT P0, [R9+URZ], R4 ;  /* 0x00000004090075a7 */ /* 0x001064000800017f */
[----:B-1----:R-:W-:Y:S05]  /*82b0*/  @!P0 NANOSLEEP.SYNCS 0x989680 ;  /* 0x009896800000895d */ /* 0x002fea0003900000 */
[----:B------:R-:W1:Y:S02]  /*82c0*/  @!P0 SYNCS.PHASECHK.TRANS64 P0, [R9+URZ], R4 ;  /* 0x00000004090085a7 */ /* 0x000e64000800007f */
[----:B-1----:R-:W-:Y:S05]  /*82d0*/  @!P0 BRA `(.L_x_183) ;  /* 0xfffffffc00f08947 */ /* 0x002fea000383ffff */
[----:B------:R-:W-:Y:S05]  /*82e0*/  BRA `(.L_x_210) ;  /* 0xfffffff4000c7947 */ /* 0x000fea000383ffff */
.L_x_184:
[----:B0-----:R0:W1:Y:S02]  /*82f0*/  SYNCS.PHASECHK.TRANS64.TRYWAIT P0, [R8+URZ], R5 ;  /* 0x00000005080075a7 */ /* 0x001064000800017f */
[----:B-1----:R-:W-:Y:S05]  /*8300*/  @!P0 NANOSLEEP.SYNCS 0x989680 ;  /* 0x009896800000895d */ /* 0x002fea0003900000 */
[----:B------:R-:W1:Y:S02]  /*8310*/  @!P0 SYNCS.PHASECHK.TRANS64 P0, [R8+URZ], R5 ;  /* 0x00000005080085a7 */ /* 0x000e64000800007f */
[----:B-1----:R-:W-:Y:S05]  /*8320*/  @!P0 BRA `(.L_x_184) ;  /* 0xfffffffc00f08947 */ /* 0x002fea000383ffff */
[----:B------:R-:W-:Y:S05]  /*8330*/  BRA `(.L_x_211) ;  /* 0xfffffff4001c7947 */ /* 0x000fea000383ffff */
.L_x_185:
[----:B0-----:R0:W1:Y:S02]  /*8340*/  SYNCS.PHASECHK.TRANS64.TRYWAIT P0, [R9+URZ], R4 ;  /* 0x00000004090075a7 */ /* 0x001064000800017f */
[----:B-1----:R-:W-:Y:S05]  /*8350*/  @!P0 NANOSLEEP.SYNCS 0x989680 ;  /* 0x009896800000895d */ /* 0x002fea0003900000 */
[----:B------:R-:W1:Y:S02]  /*8360*/  @!P0 SYNCS.PHASECHK.TRANS64 P0, [R9+URZ], R4 ;  /* 0x00000004090085a7 */ /* 0x000e64000800007f */
[----:B-1----:R-:W-:Y:S05]  /*8370*/  @!P0 BRA `(.L_x_185) ;  /* 0xfffffffc00f08947 */ /* 0x002fea000383ffff */
[----:B------:R-:W-:Y:S05]  /*8380*/  BRA `(.L_x_212) ;  /* 0xfffffff4002c7947 */ /* 0x000fea000383ffff */
.L_x_186:
[----:B0-----:R0:W1:Y:S02]  /*8390*/  SYNCS.PHASECHK.TRANS64.TRYWAIT P0, [R8+URZ], R5 ;  /* 0x00000005080075a7 */ /* 0x001064000800017f */
[----:B-1----:R-:W-:Y:S05]  /*83a0*/  @!P0 NANOSLEEP.SYNCS 0x989680 ;  /* 0x009896800000895d */ /* 0x002fea0003900000 */
[----:B------:R-:W1:Y:S02]  /*83b0*/  @!P0 SYNCS.PHASECHK.TRANS64 P0, [R8+URZ], R5 ;  /* 0x00000005080085a7 */ /* 0x000e64000800007f */
[----:B-1----:R-:W-:Y:S05]  /*83c0*/  @!P0 BRA `(.L_x_186) ;  /* 0xfffffffc00f08947 */ /* 0x002fea000383ffff */
[----:B------:R-:W-:Y:S05]  /*83d0*/  BRA `(.L_x_213) ;  /* 0xfffffff4003c7947 */ /* 0x000fea000383ffff */
.L_x_187:
[----:B0-----:R0:W1:Y:S02]  /*83e0*/  SYNCS.PHASECHK.TRANS64.TRYWAIT P0, [R9+URZ], R4 ;  /* 0x00000004090075a7 */ /* 0x001064000800017f */
[----:B-1----:R-:W-:Y:S05]  /*83f0*/  @!P0 NANOSLEEP.SYNCS 0x989680 ;  /* 0x009896800000895d */ /* 0x002fea0003900000 */
[----:B------:R-:W1:Y:S02]  /*8400*/  @!P0 SYNCS.PHASECHK.TRANS64 P0, [R9+URZ], R4 ;  /* 0x00000004090085a7 */ /* 0x000e64000800007f */
[----:B-1----:R-:W-:Y:S05]  /*8410*/  @!P0 BRA `(.L_x_187) ;  /* 0xfffffffc00f08947 */ /* 0x002fea000383ffff */
[----:B------:R-:W-:Y:S05]  /*8420*/  BRA `(.L_x_214) ;  /* 0xfffffff4004c7947 */ /* 0x000fea000383ffff */
.L_x_188:
[----:B0-----:R0:W1:Y:S02]  /*8430*/  SYNCS.PHASECHK.TRANS64.TRYWAIT P0, [R8+URZ], R5 ;  /* 0x00000005080075a7 */ /* 0x001064000800017f */
[----:B-1----:R-:W-:Y:S05]  /*8440*/  @!P0 NANOSLEEP.SYNCS 0x989680 ;  /* 0x009896800000895d */ /* 0x002fea0003900000 */
[----:B------:R-:W1:Y:S02]  /*8450*/  @!P0 SYNCS.PHASECHK.TRANS64 P0, [R8+URZ], R5 ;  /* 0x00000005080085a7 */ /* 0x000e64000800007f */
[----:B-1----:R-:W-:Y:S05]  /*8460*/  @!P0 BRA `(.L_x_188) ;  /* 0xfffffffc00f08947 */ /* 0x002fea000383ffff */
[----:B------:R-:W-:Y:S05]  /*8470*/  BRA `(.L_x_215) ;  /* 0xfffffff4005c7947 */ /* 0x000fea000383ffff */
.L_x_189:
[----:B0-----:R0:W1:Y:S02]  /*8480*/  SYNCS.PHASECHK.TRANS64.TRYWAIT P0, [R9+URZ], R4 ;  /* 0x00000004090075a7 */ /* 0x001064000800017f */
[----:B-1----:R-:W-:Y:S05]  /*8490*/  @!P0 NANOSLEEP.SYNCS 0x989680 ;  /* 0x009896800000895d */ /* 0x002fea0003900000 */
[----:B------:R-:W1:Y:S02]  /*84a0*/  @!P0 SYNCS.PHASECHK.TRANS64 P0, [R9+URZ], R4 ;  /* 0x00000004090085a7 */ /* 0x000e64000800007f */
[----:B-1----:R-:W-:Y:S05]  /*84b0*/  @!P0 BRA `(.L_x_189) ;  /* 0xfffffffc00f08947 */ /* 0x002fea000383ffff */
[----:B------:R-:W-:Y:S05]  /*84c0*/  BRA `(.L_x_216) ;  /* 0xfffffff4006c7947 */ /* 0x000fea000383ffff */
.L_x_190:
[----:B0-----:R0:W1:Y:S02]  /*84d0*/  SYNCS.PHASECHK.TRANS64.TRYWAIT P0, [R8+URZ], R5 ;  /* 0x00000005080075a7 */ /* 0x001064000800017f */
[----:B-1----:R-:W-:Y:S05]  /*84e0*/  @!P0 NANOSLEEP.SYNCS 0x989680 ;  /* 0x009896800000895d */ /* 0x002fea0003900000 */
[----:B------:R-:W1:Y:S02]  /*84f0*/  @!P0 SYNCS.PHASECHK.TRANS64 P0, [R8+URZ], R5 ;  /* 0x00000005080085a7 */ /* 0x000e64000800007f */
[----:B-1----:R-:W-:Y:S05]  /*8500*/  @!P0 BRA `(.L_x_190) ;  /* 0xfffffffc00f08947 */ /* 0x002fea000383ffff */
[----:B------:R-:W-:Y:S05]  /*8510*/  BRA `(.L_x_217) ;  /* 0xfffffff4007c7947 */ /* 0x000fea000383ffff */
.L_x_191:
[----:B0-----:R0:W1:Y:S02]  /*8520*/  SYNCS.PHASECHK.TRANS64.TRYWAIT P0, [R9+URZ], R4 ;  /* 0x00000004090075a7 */ /* 0x001064000800017f */
[----:B-1----:R-:W-:Y:S05]  /*8530*/  @!P0 NANOSLEEP.SYNCS 0x989680 ;  /* 0x009896800000895d */ /* 0x002fea0003900000 */
[----:B------:R-:W1:Y:S02]  /*8540*/  @!P0 SYNCS.PHASECHK.TRANS64 P0, [R9+URZ], R4 ;  /* 0x00000004090085a7 */ /* 0x000e64000800007f */
[----:B-1----:R-:W-:Y:S05]  /*8550*/  @!P0 BRA `(.L_x_191) ;  /* 0xfffffffc00f08947 */ /* 0x002fea000383ffff */
[----:B------:R-:W-:Y:S05]  /*8560*/  BRA `(.L_x_218) ;  /* 0xfffffff4008c7947 */ /* 0x000fea000383ffff */
.L_x_192:
[----:B0-----:R0:W1:Y:S02]  /*8570*/  SYNCS.PHASECHK.TRANS64.TRYWAIT P0, [R8+URZ], R5 ;  /* 0x00000005080075a7 */ /* 0x001064000800017f */
[----:B-1----:R-:W-:Y:S05]  /*8580*/  @!P0 NANOSLEEP.SYNCS 0x989680 ;  /* 0x009896800000895d */ /* 0x002fea0003900000 */
[----:B------:R-:W1:Y:S02]  /*8590*/  @!P0 SYNCS.PHASECHK.TRANS64 P0, [R8+URZ], R5 ;  /* 0x00000005080085a7 */ /* 0x000e64000800007f */
[----:B-1----:R-:W-:Y:S05]  /*85a0*/  @!P0 BRA `(.L_x_192) ;  /* 0xfffffffc00f08947 */ /* 0x002fea000383ffff */
[----:B------:R-:W-:Y:S05]  /*85b0*/  BRA `(.L_x_219) ;  /* 0xfffffff4009c7947 */ /* 0x000fea000383ffff */
.L_x_193:
[----:B0-----:R0:W1:Y:S02]  /*85c0*/  SYNCS.PHASECHK.TRANS64.TRYWAIT P0, [R9+URZ], R4 ;  /* 0x00000004090075a7 */ /* 0x001064000800017f */
[----:B-1----:R-:W-:Y:S05]  /*85d0*/  @!P0 NANOSLEEP.SYNCS 0x989680 ;  /* 0x009896800000895d */ /* 0x002fea0003900000 */
[----:B------:R-:W1:Y:S02]  /*85e0*/  @!P0 SYNCS.PHASECHK.TRANS64 P0, [R9+URZ], R4 ;  /* 0x00000004090085a7 */ /* 0x000e64000800007f */
[----:B-1----:R-:W-:Y:S05]  /*85f0*/  @!P0 BRA `(.L_x_193) ;  /* 0xfffffffc00f08947 */ /* 0x002fea000383ffff */
[----:B------:R-:W-:Y:S05]  /*8600*/  BRA `(.L_x_220) ;  /* 0xfffffff400ac7947 */ /* 0x000fea000383ffff */
.L_x_194:
[----:B0-----:R0:W1:Y:S02]  /*8610*/  SYNCS.PHASECHK.TRANS64.TRYWAIT P0, [R8+URZ], R5 ;  /* 0x00000005080075a7 */ /* 0x001064000800017f */
[----:B-1----:R-:W-:Y:S05]  /*8620*/  @!P0 NANOSLEEP.SYNCS 0x989680 ;  /* 0x009896800000895d */ /* 0x002fea0003900000 */
[----:B------:R-:W1:Y:S02]  /*8630*/  @!P0 SYNCS.PHASECHK.TRANS64 P0, [R8+URZ], R5 ;  /* 0x00000005080085a7 */ /* 0x000e64000800007f */
[----:B-1----:R-:W-:Y:S05]  /*8640*/  @!P0 BRA `(.L_x_194) ;  /* 0xfffffffc00f08947 */ /* 0x002fea000383ffff */
[----:B------:R-:W-:Y:S05]  /*8650*/  BRA `(.L_x_221) ;  /* 0xfffffff400bc7947 */ /* 0x000fea000383ffff */
.L_x_195:
[----:B0-----:R0:W1:Y:S02]  /*8660*/  SYNCS.PHASECHK.TRANS64.TRYWAIT P0, [R9+URZ], R4 ;  /* 0x00000004090075a7 */ /* 0x001064000800017f */
[----:B-1----:R-:W-:Y:S05]  /*8670*/  @!P0 NANOSLEEP.SYNCS 0x989680 ;  /* 0x009896800000895d */ /* 0x002fea0003900000 */
[----:B------:R-:W1:Y:S02]  /*8680*/  @!P0 SYNCS.PHASECHK.TRANS64 P0, [R9+URZ], R4 ;  /* 0x00000004090085a7 */ /* 0x000e64000800007f */
[----:B-1----:R-:W-:Y:S05]  /*8690*/  @!P0 BRA `(.L_x_195) ;  /* 0xfffffffc00f08947 */ /* 0x002fea000383ffff */
[----:B------:R-:W-:Y:S05]  /*86a0*/  BRA `(.L_x_222) ;  /* 0xfffffff400cc7947 */ /* 0x000fea000383ffff */
.L_x_196:
[----:B0-----:R0:W1:Y:S02]  /*86b0*/  SYNCS.PHASECHK.TRANS64.TRYWAIT P0, [R8+URZ], R5 ;  /* 0x00000005080075a7 */ /* 0x001064000800017f */
[----:B-1----:R-:W-:Y:S05]  /*86c0*/  @!P0 NANOSLEEP.SYNCS 0x989680 ;  /* 0x009896800000895d */ /* 0x002fea0003900000 */
[----:B------:R-:W1:Y:S02]  /*86d0*/  @!P0 SYNCS.PHASECHK.TRANS64 P0, [R8+URZ], R5 ;  /* 0x00000005080085a7 */ /* 0x000e64000800007f */
[----:B-1----:R-:W-:Y:S05]  /*86e0*/  @!P0 BRA `(.L_x_196) ;  /* 0xfffffffc00f08947 */ /* 0x002fea000383ffff */
[----:B------:R-:W-:Y:S05]  /*86f0*/  BRA `(.L_x_223) ;  /* 0xfffffff400dc7947 */ /* 0x000fea000383ffff */
.L_x_197:
[----:B-1----:R1:W2:Y:S02]  /*8700*/  SYNCS.PHASECHK.TRANS64.TRYWAIT P0, [R11+URZ], R6 ;  /* 0x000000060b0075a7 */ /* 0x0022a4000800017f */
[----:B--2---:R-:W-:Y:S05]  /*8710*/  @!P0 NANOSLEEP.SYNCS 0x989680 ;  /* 0x009896800000895d */ /* 0x004fea0003900000 */
[----:B------:R-:W2:Y:S02]  /*8720*/  @!P0 SYNCS.PHASECHK.TRANS64 P0, [R11+URZ], R6 ;  /* 0x000000060b0085a7 */ /* 0x000ea4000800007f */
[----:B--2---:R-:W-:Y:S05]  /*8730*/  @!P0 BRA `(.L_x_197) ;  /* 0xfffffffc00f08947 */ /* 0x004fea000383ffff */
[----:B------:R-:W-:Y:S05]  /*8740*/  BRA `(.L_x_224) ;  /* 0xfffffff400e47947 */ /* 0x000fea000383ffff */
.L_x_225:
[----:B------:R-:W-:-:S00]  /*8750*/  BRA `(.L_x_225) ;  /* 0xfffffffc00fc7947 */ /* 0x000fc0000383ffff */
[----:B------:R-:W-:-:S00]  /*8760*/  NOP ;  /* 0x0000000000007918 */ /* 0x000fc00000000000 */
        /* <DEDUP_REMOVED lines=9> */
.L_x_226:


//--------------------- .nv.global.init           --------------------------
	.section	.nv.global.init,"aw",@progbits
.nv.global.init:
	.type		$str$22,@object
	.size		$str$22,($str$23 - $str$22)
$str$22:
        /*0000*/ 	.byte	0x6b, 0x5f, 0x74, 0x69, 0x6c, 0x65, 0x5f, 0x63, 0x6f, 0x75, 0x6e, 0x74, 0x20, 0x3e, 0x3d, 0x20
        /*0010*/ 	.byte	0x31, 0x00
	.type		$str$23,@object
	.size		$str$23,(__unnamed_1 - $str$23)
$str$23:
        /*0012*/ 	.byte	0x2f, 0x74, 0x6d, 0x70, 0x2f, 0x63, 0x75, 0x74, 0x6c, 0x61, 0x73, 0x73, 0x5f, 0x73, 0x77, 0x65
        /*0022*/ 	.byte	0x65, 0x70, 0x5f, 0x73, 0x72, 0x63, 0x2f, 0x69, 0x6e, 0x63, 0x6c, 0x75, 0x64, 0x65, 0x2f, 0x63
        /*0032*/ 	.byte	0x75, 0x74, 0x6c, 0x61, 0x73, 0x73, 0x2f, 0x67, 0x65, 0x6d, 0x6d, 0x2f, 0x63, 0x6f, 0x6c, 0x6c
        /*0042*/ 	.byte	0x65, 0x63, 0x74, 0x69, 0x76, 0x65, 0x2f, 0x73, 0x6d, 0x39, 0x30, 0x5f, 0x6d, 0x6d, 0x61, 0x5f
        /*0052*/ 	.byte	0x74, 0x6d, 0x61, 0x5f, 0x67, 0x6d, 0x6d, 0x61, 0x5f, 0x73, 0x73, 0x5f, 0x77, 0x61, 0x72, 0x70
        /*0062*/ 	.byte	0x73, 0x70, 0x65, 0x63, 0x69, 0x61, 0x6c, 0x69, 0x7a, 0x65, 0x64, 0x2e, 0x68, 0x70, 0x70, 0x00
	.type		__unnamed_1,@object
	.size		__unnamed_1,(.L_0 - __unnamed_1)
__unnamed_1:
        /*0072*/ 	.byte	0x76, 0x6f, 0x69, 0x64, 0x20, 0x63, 0x75, 0x74, 0x6c, 0x61, 0x73, 0x73, 0x3a, 0x3a, 0x67, 0x65
        /* <DEDUP_REMOVED lines=179> */
        /*0bb2*/ 	.byte	0x65, 0x6e, 0x74, 0x69, 0x74, 0x79, 0x5d, 0x00
.L_0:


//--------------------- .nv.shared._ZN7cutlass13device_kernelINS_4gemm6kernel13GemmUniversalIN4cute5tupleIJiiiiEEENS1_10collective13CollectiveMmaINS1_34MainloopSm90TmaGmmaWarpSpecializedILi18ENS5_IJNS4_1CILi1EEESB_SB_EEENS1_32KernelTmaWarpSpecializedPingpongEEENS5_IJNSA_ILi64EEENSA_ILi128EEENSA_ILi32EEEEEENS_6half_tENS5_IJlSB_lEEESJ_SK_NS4_8TiledMMAINS4_8MMA_AtomIJNS4_4SM904GMMA26MMA_64x128x16_F32F16F16_SSILNSO_5MajorE0ELSQ_0ELNSO_7ScaleInE1ELSR_1EEEEEENS4_6LayoutISC_NS5_IJNSA_ILi0EEESV_SV_EEEEENS5_IJNS4_10UnderscoreESY_SY_EEEEENS4_13SM90_TMA_LOADENS4_14ComposedLayoutINS4_7SwizzleILi2ELi4ELi3EEENS4_18smem_ptr_flag_bitsILi16EEENSU_INS5_IJNSA_ILi8EEESH_EEENS5_IJSH_SB_EEEEEEEvNS4_8identityES11_S1B_vS1C_EENS_8epilogue10collective6detail29Sm90TmaWarpSpecializedAdapterINS1F_15DefaultEpilogueISJ_SK_SK_NS1E_6thread17LinearCombinationISJ_Li1EffLNS1J_9ScaleType4KindE0ELNS_15FloatRoundStyleE2ESJ_EENS1_15EpilogueDefaultEEEEEvvEEEEvNT_6ParamsE --------------------------
	.section	.nv.shared._ZN7cutlass13device_kernelINS_4gemm6kernel13GemmUniversalIN4cute5tupleIJiiiiEEENS1_10collective13CollectiveMmaINS1_34MainloopSm90TmaGmmaWarpSpecializedILi18ENS5_IJNS4_1CILi1EEESB_SB_EEENS1_32KernelTmaWarpSpecializedPingpongEEENS5_IJNSA_ILi64EEENSA_ILi128EEENSA_ILi32EEEEEENS_6half_tENS5_IJlSB_lEEESJ_SK_NS4_8TiledMMAINS4_8MMA_AtomIJNS4_4SM904GMMA26MMA_64x128x16_F32F16F16_SSILNSO_5MajorE0ELSQ_0ELNSO_7ScaleInE1ELSR_1EEEEEENS4_6LayoutISC_NS5_IJNSA_ILi0EEESV_SV_EEEEENS5_IJNS4_10UnderscoreESY_SY_EEEEENS4_13SM90_TMA_LOADENS4_14ComposedLayoutINS4_7SwizzleILi2ELi4ELi3EEENS4_18smem_ptr_flag_bitsILi16EEENSU_INS5_IJNSA_ILi8EEESH_EEENS5_IJSH_SB_EEEEEEEvNS4_8identityES11_S1B_vS1C_EENS_8epilogue10collective6detail29Sm90TmaWarpSpecializedAdapterINS1F_15DefaultEpilogueISJ_SK_SK_NS1E_6thread17LinearCombinationISJ_Li1EffLNS1J_9ScaleType4KindE0ELNS_15FloatRoundStyleE2ESJ_EENS1_15EpilogueDefaultEEEEEvvEEEEvNT_6ParamsE,"aw",@nobits
	.sectionflags	@""
	.align	16
	.zero		1024


//--------------------- .nv.shared.reserved.0     --------------------------
	.section	.nv.shared.reserved.0,"aw",@nobits
	.weak		__nv_reservedSMEM_offset_0_alias
	.size		__nv_reservedSMEM_offset_0_alias, 0, 0
	.other		__nv_reservedSMEM_offset_0_alias,@"STO_CUDA_RESERVED_SHARED STV_DEFAULT"
__nv_reservedSMEM_offset_0_alias:
	.zero		0


//--------------------- .nv.global                --------------------------
	.section	.nv.global,"aw",@nobits
.nv.global:
	.type		_ZN40_INTERNAL_82d7b01d_4_k_cu_df717b29_256684cute1_E,@object
	.size		_ZN40_INTERNAL_82d7b01d_4_k_cu_df717b29_256684cute1_E,(_ZN40_INTERNAL_82d7b01d_4_k_cu_df717b29_256684cuda3std3__45__cpo6cbeginE - _ZN40_INTERNAL_82d7b01d_4_k_cu_df717b29_256684cute1_E)
_ZN40_INTERNAL_82d7b01d_4_k_cu_df717b29_256684cute1_E:
	.zero		1
	.type		_ZN40_INTERNAL_82d7b01d_4_k_cu_df717b29_256684cuda3std3__45__cpo6cbeginE,@object
	.size		_ZN40_INTERNAL_82d7b01d_4_k_cu_df717b29_256684cuda3std3__45__cpo6cbeginE,(_ZN40_INTERNAL_82d7b01d_4_k_cu_df717b29_256684cuda3std3__48in_placeE - _ZN40_INTERNAL_82d7b01d_4_k_cu_df717b29_256684cuda3std3__45__cpo6cbeginE)
_ZN40_INTERNAL_82d7b01d_4_k_cu_df717b29_256684cuda3std3__45__cpo6cbeginE:
	.zero		1
	.type		_ZN40_INTERNAL_82d7b01d_4_k_cu_df717b29_256684cuda3std3__48in_placeE,@object
	.size		_ZN40_INTERNAL_82d7b01d_4_k_cu_df717b29_256684cuda3std3__48in_placeE,(_ZN40_INTERNAL_82d7b01d_4_k_cu_df717b29_256684cuda3std6ranges3__45__cpo9iter_moveE - _ZN40_INTERNAL_82d7b01d_4_k_cu_df717b29_256684cuda3std3__48in_placeE)
_ZN40_INTERNAL_82d7b01d_4_k_cu_df717b29_256684cuda3std3__48in_placeE:
	.zero		1
	.type		_ZN40_INTERNAL_82d7b01d_4_k_cu_df717b29_256684cuda3std6ranges3__45__cpo9iter_moveE,@object
	.size		_ZN40_INTERNAL_82d7b01d_4_k_cu_df717b29_256684cuda3std6ranges3__45__cpo9iter_moveE,(_ZN40_INTERNAL_82d7b01d_4_k_cu_df717b29_256684cuda3std3__45__cpo5beginE - _ZN40_INTERNAL_82d7b01d_4_k_cu_df717b29_256684cuda3std6ranges3__45__cpo9iter_moveE)
_ZN40_INTERNAL_82d7b01d_4_k_cu_df717b29_256684cuda3std6ranges3__45__cpo9iter_moveE:
	.zero		1
	.type		_ZN40_INTERNAL_82d7b01d_4_k_cu_df717b29_256684cuda3std3__45__cpo5beginE,@object
	.size		_ZN40_INTERNAL_82d7b01d_4_k_cu_df717b29_256684cuda3std3__45__cpo5beginE,(_ZN40_INTERNAL_82d7b01d_4_k_cu_df717b29_256684cuda3std3__442_GLOBAL__N__82d7b01d_4_k_cu_df717b29_256686ignoreE - _ZN40_INTERNAL_82d7b01d_4_k_cu_df717b29_256684cuda3std3__45__cpo5beginE)
_ZN40_INTERNAL_82d7b01d_4_k_cu_df717b29_256684cuda3std3__45__cpo5beginE:
	.zero		1
	.type		_ZN40_INTERNAL_82d7b01d_4_k_cu_df717b29_256684cuda3std3__442_GLOBAL__N__82d7b01d_4_k_cu_df717b29_256686ignoreE,@object
	.size		_ZN40_INTERNAL_82d7b01d_4_k_cu_df717b29_256684cuda3std3__442_GLOBAL__N__82d7b01d_4_k_cu_df717b29_256686ignoreE,(_ZN40_INTERNAL_82d7b01d_4_k_cu_df717b29_256684cute7productE - _ZN40_INTERNAL_82d7b01d_4_k_cu_df717b29_256684cuda3std3__442_GLOBAL__N__82d7b01d_4_k_cu_df717b29_256686ignoreE)
_ZN40_INTERNAL_82d7b01d_4_k_cu_df717b29_256684cuda3std3__442_GLOBAL__N__82d7b01d_4_k_cu_df717b29_256686ignoreE:
	.zero		1
	.type		_ZN40_INTERNAL_82d7b01d_4_k_cu_df717b29_256684cute7productE,@object
	.size		_ZN40_INTERNAL_82d7b01d_4_k_cu_df717b29_256684cute7productE,(_ZN40_INTERNAL_82d7b01d_4_k_cu_df717b29_256684cuda3std3__45__cpo3endE - _ZN40_INTERNAL_82d7b01d_4_k_cu_df717b29_256684cute7productE)
_ZN40_INTERNAL_82d7b01d_4_k_cu_df717b29_256684cute7productE:
	.zero		1
	.type		_ZN40_INTERNAL_82d7b01d_4_k_cu_df717b29_256684cuda3std3__45__cpo3endE,@object
	.size		_ZN40_INTERNAL_82d7b01d_4_k_cu_df717b29_256684cuda3std3__45__cpo3endE,(_ZN40_INTERNAL_82d7b01d_4_k_cu_df717b29_256684cuda3std3__419piecewise_constructE - _ZN40_INTERNAL_82d7b01d_4_k_cu_df717b29_256684cuda3std3__45__cpo3endE)
_ZN40_INTERNAL_82d7b01d_4_k_cu_df717b29_256684cuda3std3__45__cpo3endE:
	.zero		1
	.type		_ZN40_INTERNAL_82d7b01d_4_k_cu_df717b29_256684cuda3std3__419piecewise_constructE,@object
	.size		_ZN40_INTERNAL_82d7b01d_4_k_cu_df717b29_256684cuda3std3__419piecewise_constructE,(_ZN40_INTERNAL_82d7b01d_4_k_cu_df717b29_256684cuda3std3__45__cpo4cendE - _ZN40_INTERNAL_82d7b01d_4_k_cu_df717b29_256684cuda3std3__419piecewise_constructE)
_ZN40_INTERNAL_82d7b01d_4_k_cu_df717b29_256684cuda3std3__419piecewise_constructE:
	.zero		1
	.type		_ZN40_INTERNAL_82d7b01d_4_k_cu_df717b29_256684cuda3std3__45__cpo4cendE,@object
	.size		_ZN40_INTERNAL_82d7b01d_4_k_cu_df717b29_256684cuda3std3__45__cpo4cendE,(_ZN40_INTERNAL_82d7b01d_4_k_cu_df717b29_256684cuda3std6ranges3__45__cpo4swapE - _ZN40_INTERNAL_82d7b01d_4_k_cu_df717b29_256684cuda3std3__45__cpo4cendE)
_ZN40_INTERNAL_82d7b01d_4_k_cu_df717b29_256684cuda3std3__45__cpo4cendE:
	.zero		1
	.type		_ZN40_INTERNAL_82d7b01d_4_k_cu_df717b29_256684cuda3std6ranges3__45__cpo4swapE,@object
	.size		_ZN40_INTERNAL_82d7b01d_4_k_cu_df717b29_256684cuda3std6ranges3__45__cpo4swapE,(.L_8 - _ZN40_INTERNAL_82d7b01d_4_k_cu_df717b29_256684cuda3std6ranges3__45__cpo4swapE)
_ZN40_INTERNAL_82d7b01d_4_k_cu_df717b29_256684cuda3std6ranges3__45__cpo4swapE:
	.zero		1
.L_8:


//--------------------- .nv.constant0._ZN7cutlass13device_kernelINS_4gemm6kernel13GemmUniversalIN4cute5tupleIJiiiiEEENS1_10collective13CollectiveMmaINS1_34MainloopSm90TmaGmmaWarpSpecializedILi18ENS5_IJNS4_1CILi1EEESB_SB_EEENS1_32KernelTmaWarpSpecializedPingpongEEENS5_IJNSA_ILi64EEENSA_ILi128EEENSA_ILi32EEEEEENS_6half_tENS5_IJlSB_lEEESJ_SK_NS4_8TiledMMAINS4_8MMA_AtomIJNS4_4SM904GMMA26MMA_64x128x16_F32F16F16_SSILNSO_5MajorE0ELSQ_0ELNSO_7ScaleInE1ELSR_1EEEEEENS4_6LayoutISC_NS5_IJNSA_ILi0EEESV_SV_EEEEENS5_IJNS4_10UnderscoreESY_SY_EEEEENS4_13SM90_TMA_LOADENS4_14ComposedLayoutINS4_7SwizzleILi2ELi4ELi3EEENS4_18smem_ptr_flag_bitsILi16EEENSU_INS5_IJNSA_ILi8EEESH_EEENS5_IJSH_SB_EEEEEEEvNS4_8identityES11_S1B_vS1C_EENS_8epilogue10collective6detail29Sm90TmaWarpSpecializedAdapterINS1F_15DefaultEpilogueISJ_SK_SK_NS1E_6thread17LinearCombinationISJ_Li1EffLNS1J_9ScaleType4KindE0ELNS_15FloatRoundStyleE2ESJ_EENS1_15EpilogueDefaultEEEEEvvEEEEvNT_6ParamsE --------------------------
	.section	.nv.constant0._ZN7cutlass13device_kernelINS_4gemm6kernel13GemmUniversalIN4cute5tupleIJiiiiEEENS1_10collective13CollectiveMmaINS1_34MainloopSm90TmaGmmaWarpSpecializedILi18ENS5_IJNS4_1CILi1EEESB_SB_EEENS1_32KernelTmaWarpSpecializedPingpongEEENS5_IJNSA_ILi64EEENSA_ILi128EEENSA_ILi32EEEEEENS_6half_tENS5_IJlSB_lEEESJ_SK_NS4_8TiledMMAINS4_8MMA_AtomIJNS4_4SM904GMMA26MMA_64x128x16_F32F16F16_SSILNSO_5MajorE0ELSQ_0ELNSO_7ScaleInE1ELSR_1EEEEEENS4_6LayoutISC_NS5_IJNSA_ILi0EEESV_SV_EEEEENS5_IJNS4_10UnderscoreESY_SY_EEEEENS4_13SM90_TMA_LOADENS4_14ComposedLayoutINS4_7SwizzleILi2ELi4ELi3EEENS4_18smem_ptr_flag_bitsILi16EEENSU_INS5_IJNSA_ILi8EEESH_EEENS5_IJSH_SB_EEEEEEEvNS4_8identityES11_S1B_vS1C_EENS_8epilogue10collective6detail29Sm90TmaWarpSpecializedAdapterINS1F_15DefaultEpilogueISJ_SK_SK_NS1E_6thread17LinearCombinationISJ_Li1EffLNS1J_9ScaleType4KindE0ELNS_15FloatRoundStyleE2ESJ_EENS1_15EpilogueDefaultEEEEEvvEEEEvNT_6ParamsE,"a",@progbits
	.sectionflags	@""
	.align	4
.nv.constant0._ZN7cutlass13device_kernelINS_4gemm6kernel13GemmUniversalIN4cute5tupleIJiiiiEEENS1_10collective13CollectiveMmaINS1_34MainloopSm90TmaGmmaWarpSpecializedILi18ENS5_IJNS4_1CILi1EEESB_SB_EEENS1_32KernelTmaWarpSpecializedPingpongEEENS5_IJNSA_ILi64EEENSA_ILi128EEENSA_ILi32EEEEEENS_6half_tENS5_IJlSB_lEEESJ_SK_NS4_8TiledMMAINS4_8MMA_AtomIJNS4_4SM904GMMA26MMA_64x128x16_F32F16F16_SSILNSO_5MajorE0ELSQ_0ELNSO_7ScaleInE1ELSR_1EEEEEENS4_6LayoutISC_NS5_IJNSA_ILi0EEESV_SV_EEEEENS5_IJNS4_10UnderscoreESY_SY_EEEEENS4_13SM90_TMA_LOADENS4_14ComposedLayoutINS4_7SwizzleILi2ELi4ELi3EEENS4_18smem_ptr_flag_bitsILi16EEENSU_INS5_IJNSA_ILi8EEESH_EEENS5_IJSH_SB_EEEEEEEvNS4_8identityES11_S1B_vS1C_EENS_8epilogue10collective6detail29Sm90TmaWarpSpecializedAdapterINS1F_15DefaultEpilogueISJ_SK_SK_NS1E_6thread17LinearCombinationISJ_Li1EffLNS1J_9ScaleType4KindE0ELNS_15FloatRoundStyleE2ESJ_EENS1_15EpilogueDefaultEEEEEvvEEEEvNT_6ParamsE:
	.zero		1664


//--------------------- SYMBOLS --------------------------

	.type		.nv.reservedSmem.offset0,@object
	.size		.nv.reservedSmem.offset0,0x4
	.type		__assertfail,@function
